// auto-generated by cutlass_sweep.gemm — config: {"arch": "sm_90", "cluster_m": 2, "cluster_n": 1, "dtype": "fp16", "stages": 4, "tile_k": 128, "tile_m": 256, "tile_n": 64}
#include "cutlass/cutlass.h"
#include "cutlass/gemm/collective/collective_builder.hpp"
#include "cutlass/gemm/device/gemm_universal_adapter.h"
#include "cutlass/gemm/kernel/gemm_universal.hpp"
#include "cutlass/epilogue/collective/collective_builder.hpp"

using ElemA = cutlass::half_t;
using ElemB = cutlass::half_t;
using ElemCD = cutlass::half_t;
using Acc  = float;
using TileShape    = cute::Shape<cute::_256, cute::_64, cute::_128>;
using ClusterShape = cute::Shape<cute::_2, cute::_1, cute::_1>;

using CollectiveEpilogue = typename cutlass::epilogue::collective::CollectiveBuilder<
    cutlass::arch::Sm90, cutlass::arch::OpClassTensorOp,
    TileShape, ClusterShape,
    cutlass::epilogue::collective::EpilogueTileAuto,
    Acc, Acc,
    ElemCD, cutlass::layout::RowMajor, 128 / cutlass::sizeof_bits<ElemCD>::value,
    ElemCD, cutlass::layout::RowMajor, 128 / cutlass::sizeof_bits<ElemCD>::value,
    cutlass::epilogue::collective::EpilogueScheduleAuto
  >::CollectiveOp;

using CollectiveMainloop = typename cutlass::gemm::collective::CollectiveBuilder<
    cutlass::arch::Sm90, cutlass::arch::OpClassTensorOp,
    ElemA, cutlass::layout::RowMajor, 128 / cutlass::sizeof_bits<ElemA>::value,
    ElemB, cutlass::layout::ColumnMajor, 128 / cutlass::sizeof_bits<ElemB>::value,
    Acc,
    TileShape, ClusterShape,
    cutlass::gemm::collective::StageCount<4>,
    cutlass::gemm::collective::KernelScheduleAuto
  >::CollectiveOp;

using GemmKernel = cutlass::gemm::kernel::GemmUniversal<
    cute::Shape<int,int,int,int>,
    CollectiveMainloop,
    CollectiveEpilogue
>;
using Gemm = cutlass::gemm::device::GemmUniversalAdapter<GemmKernel>;

// Force the device kernel symbol into the cubin without needing a host main.
auto* _anchor = &cutlass::device_kernel<GemmKernel>;


// ===== COMPILED SASS (sm_90a) =====

	.target	sm_90a

	.elftype	@"ET_EXEC"


//--------------------- .note.nv.tkinfo           --------------------------
	.section	.note.nv.tkinfo,"",@"SHT_NOTE"
	.sectionflags	@"SHF_NOTE_NV_TKINFO"
	.tkinfo
        /*0018*/ 	.word	0x00000002
        /*0030*/ 	.string	""
        /*0030*/ 	.string	"ptxas"
        /*0030*/ 	.string	"Cuda compilation tools, release 13.0, V13.0.88"
        /*0030*/ 	.string	"Build cuda_13.0.r13.0/compiler.36424714_0"
        /*0030*/ 	.string	"-arch sm_90a -m 64 "



//--------------------- .note.nv.cuinfo           --------------------------
	.section	.note.nv.cuinfo,"",@"SHT_NOTE"
	.sectionflags	@"SHF_NOTE_NV_CUINFO"
        /*0018*/ 	.short	0x0002
        /*001a*/ 	.short	0x005a
        /*001c*/ 	.short	0x0082
	.zero		2


//--------------------- .nv.info                  --------------------------
	.section	.nv.info,"",@"SHT_CUDA_INFO"
	.align	4


	//----- nvinfo : EIATTR_REGCOUNT
	.align		4
        /*0000*/ 	.byte	0x04, 0x2f
        /*0002*/ 	.short	(.L_15 - .L_14)
	.align		4
.L_14:
        /*0004*/ 	.word	index@(_ZN7cutlass13device_kernelINS_4gemm6kernel13GemmUniversalIN4cute5tupleIJiiiiEEENS1_10collective13CollectiveMmaINS1_34MainloopSm90TmaGmmaWarpSpecializedILi4ENS5_IJNS4_1CILi2EEENSA_ILi1EEESC_EEENS1_35KernelTmaWarpSpecializedCooperativeEEENS5_IJNSA_ILi256EEENSA_ILi64EEENSA_ILi128EEEEEENS_6half_tENS5_IJlSC_lEEESK_SL_NS4_8TiledMMAINS4_8MMA_AtomIJNS4_4SM904GMMA25MMA_64x64x16_F32F16F16_SSILNSP_5MajorE0ELSR_0ELNSP_7ScaleInE1ELSS_1EEEEEENS4_6LayoutISD_NS5_IJSC_NSA_ILi0EEESW_EEEEENS5_IJNS4_10UnderscoreESZ_SZ_EEEEENS4_13SM90_TMA_LOADENS4_14ComposedLayoutINS4_7SwizzleILi3ELi4ELi3EEENS4_18smem_ptr_flag_bitsILi16EEENSV_INS5_IJNSA_ILi8EEESH_EEENS5_IJSH_SC_EEEEEEEvNS4_8identityENS4_23SM90_TMA_LOAD_MULTICASTES1C_vS1D_EENS_8epilogue10collective6detail29Sm90TmaWarpSpecializedAdapterINS1H_15DefaultEpilogueISK_SL_SL_NS1G_6thread17LinearCombinationISK_Li1EffLNS1L_9ScaleType4KindE0ELNS_15FloatRoundStyleE2ESK_EENS1_15EpilogueDefaultEEEEEvvEEEEvNT_6ParamsE)
        /*0008*/ 	.word	0x000000a8


	//----- nvinfo : EIATTR_FRAME_SIZE
	.align		4
.L_15:
        /*000c*/ 	.byte	0x04, 0x11
        /*000e*/ 	.short	(.L_17 - .L_16)
	.align		4
.L_16:
        /*0010*/ 	.word	index@(_ZN7cutlass13device_kernelINS_4gemm6kernel13GemmUniversalIN4cute5tupleIJiiiiEEENS1_10collective13CollectiveMmaINS1_34MainloopSm90TmaGmmaWarpSpecializedILi4ENS5_IJNS4_1CILi2EEENSA_ILi1EEESC_EEENS1_35KernelTmaWarpSpecializedCooperativeEEENS5_IJNSA_ILi256EEENSA_ILi64EEENSA_ILi128EEEEEENS_6half_tENS5_IJlSC_lEEESK_SL_NS4_8TiledMMAINS4_8MMA_AtomIJNS4_4SM904GMMA25MMA_64x64x16_F32F16F16_SSILNSP_5MajorE0ELSR_0ELNSP_7ScaleInE1ELSS_1EEEEEENS4_6LayoutISD_NS5_IJSC_NSA_ILi0EEESW_EEEEENS5_IJNS4_10UnderscoreESZ_SZ_EEEEENS4_13SM90_TMA_LOADENS4_14ComposedLayoutINS4_7SwizzleILi3ELi4ELi3EEENS4_18smem_ptr_flag_bitsILi16EEENSV_INS5_IJNSA_ILi8EEESH_EEENS5_IJSH_SC_EEEEEEEvNS4_8identityENS4_23SM90_TMA_LOAD_MULTICASTES1C_vS1D_EENS_8epilogue10collective6detail29Sm90TmaWarpSpecializedAdapterINS1H_15DefaultEpilogueISK_SL_SL_NS1G_6thread17LinearCombinationISK_Li1EffLNS1L_9ScaleType4KindE0ELNS_15FloatRoundStyleE2ESK_EENS1_15EpilogueDefaultEEEEEvvEEEEvNT_6ParamsE)
        /*0014*/ 	.word	0x00000000


	//----- nvinfo : EIATTR_MIN_STACK_SIZE
	.align		4
.L_17:
        /*0018*/ 	.byte	0x04, 0x12
        /*001a*/ 	.short	(.L_19 - .L_18)
	.align		4
.L_18:
        /*001c*/ 	.word	index@(_ZN7cutlass13device_kernelINS_4gemm6kernel13GemmUniversalIN4cute5tupleIJiiiiEEENS1_10collective13CollectiveMmaINS1_34MainloopSm90TmaGmmaWarpSpecializedILi4ENS5_IJNS4_1CILi2EEENSA_ILi1EEESC_EEENS1_35KernelTmaWarpSpecializedCooperativeEEENS5_IJNSA_ILi256EEENSA_ILi64EEENSA_ILi128EEEEEENS_6half_tENS5_IJlSC_lEEESK_SL_NS4_8TiledMMAINS4_8MMA_AtomIJNS4_4SM904GMMA25MMA_64x64x16_F32F16F16_SSILNSP_5MajorE0ELSR_0ELNSP_7ScaleInE1ELSS_1EEEEEENS4_6LayoutISD_NS5_IJSC_NSA_ILi0EEESW_EEEEENS5_IJNS4_10UnderscoreESZ_SZ_EEEEENS4_13SM90_TMA_LOADENS4_14ComposedLayoutINS4_7SwizzleILi3ELi4ELi3EEENS4_18smem_ptr_flag_bitsILi16EEENSV_INS5_IJNSA_ILi8EEESH_EEENS5_IJSH_SC_EEEEEEEvNS4_8identityENS4_23SM90_TMA_LOAD_MULTICASTES1C_vS1D_EENS_8epilogue10collective6detail29Sm90TmaWarpSpecializedAdapterINS1H_15DefaultEpilogueISK_SL_SL_NS1G_6thread17LinearCombinationISK_Li1EffLNS1L_9ScaleType4KindE0ELNS_15FloatRoundStyleE2ESK_EENS1_15EpilogueDefaultEEEEEvvEEEEvNT_6ParamsE)
        /*0020*/ 	.word	0x00000000
.L_19:


//--------------------- .nv.compat                --------------------------
	.section	.nv.compat,"",@"SHT_CUDA_COMPAT_INFO"
	.align	4
        /*0000*/ 	.byte	0x02, 0x09, 0x01, 0x00, 0x02, 0x02, 0x04, 0x00, 0x02, 0x05, 0x05, 0x00, 0x03, 0x07, 0x01, 0x01
        /*0010*/ 	.byte	0x02, 0x03, 0x01, 0x00, 0x02, 0x06, 0x01, 0x00, 0x04, 0x0b, 0x08, 0x00, 0x00, 0x00, 0x00, 0x00
        /*0020*/ 	.byte	0x00, 0x00, 0x00, 0x00


//--------------------- .nv.info._ZN7cutlass13device_kernelINS_4gemm6kernel13GemmUniversalIN4cute5tupleIJiiiiEEENS1_10collective13CollectiveMmaINS1_34MainloopSm90TmaGmmaWarpSpecializedILi4ENS5_IJNS4_1CILi2EEENSA_ILi1EEESC_EEENS1_35KernelTmaWarpSpecializedCooperativeEEENS5_IJNSA_ILi256EEENSA_ILi64EEENSA_ILi128EEEEEENS_6half_tENS5_IJlSC_lEEESK_SL_NS4_8TiledMMAINS4_8MMA_AtomIJNS4_4SM904GMMA25MMA_64x64x16_F32F16F16_SSILNSP_5MajorE0ELSR_0ELNSP_7ScaleInE1ELSS_1EEEEEENS4_6LayoutISD_NS5_IJSC_NSA_ILi0EEESW_EEEEENS5_IJNS4_10UnderscoreESZ_SZ_EEEEENS4_13SM90_TMA_LOADENS4_14ComposedLayoutINS4_7SwizzleILi3ELi4ELi3EEENS4_18smem_ptr_flag_bitsILi16EEENSV_INS5_IJNSA_ILi8EEESH_EEENS5_IJSH_SC_EEEEEEEvNS4_8identityENS4_23SM90_TMA_LOAD_MULTICASTES1C_vS1D_EENS_8epilogue10collective6detail29Sm90TmaWarpSpecializedAdapterINS1H_15DefaultEpilogueISK_SL_SL_NS1G_6thread17LinearCombinationISK_Li1EffLNS1L_9ScaleType4KindE0ELNS_15FloatRoundStyleE2ESK_EENS1_15EpilogueDefaultEEEEEvvEEEEvNT_6ParamsE --------------------------
	.section	.nv.info._ZN7cutlass13device_kernelINS_4gemm6kernel13GemmUniversalIN4cute5tupleIJiiiiEEENS1_10collective13CollectiveMmaINS1_34MainloopSm90TmaGmmaWarpSpecializedILi4ENS5_IJNS4_1CILi2EEENSA_ILi1EEESC_EEENS1_35KernelTmaWarpSpecializedCooperativeEEENS5_IJNSA_ILi256EEENSA_ILi64EEENSA_ILi128EEEEEENS_6half_tENS5_IJlSC_lEEESK_SL_NS4_8TiledMMAINS4_8MMA_AtomIJNS4_4SM904GMMA25MMA_64x64x16_F32F16F16_SSILNSP_5MajorE0ELSR_0ELNSP_7ScaleInE1ELSS_1EEEEEENS4_6LayoutISD_NS5_IJSC_NSA_ILi0EEESW_EEEEENS5_IJNS4_10UnderscoreESZ_SZ_EEEEENS4_13SM90_TMA_LOADENS4_14ComposedLayoutINS4_7SwizzleILi3ELi4ELi3EEENS4_18smem_ptr_flag_bitsILi16EEENSV_INS5_IJNSA_ILi8EEESH_EEENS5_IJSH_SC_EEEEEEEvNS4_8identityENS4_23SM90_TMA_LOAD_MULTICASTES1C_vS1D_EENS_8epilogue10collective6detail29Sm90TmaWarpSpecializedAdapterINS1H_15DefaultEpilogueISK_SL_SL_NS1G_6thread17LinearCombinationISK_Li1EffLNS1L_9ScaleType4KindE0ELNS_15FloatRoundStyleE2ESK_EENS1_15EpilogueDefaultEEEEEvvEEEEvNT_6ParamsE,"",@"SHT_CUDA_INFO"
	.sectionflags	@""
	.align	4


	//----- nvinfo : EIATTR_CUDA_API_VERSION
	.align		4
        /*0000*/ 	.byte	0x04, 0x37
        /*0002*/ 	.short	(.L_21 - .L_20)
.L_20:
        /*0004*/ 	.word	0x00000082


	//----- nvinfo : EIATTR_KPARAM_INFO
	.align		4
.L_21:
        /*0008*/ 	.byte	0x04, 0x17
        /*000a*/ 	.short	(.L_23 - .L_22)
.L_22:
        /*000c*/ 	.word	0x00000000
        /*0010*/ 	.short	0x0000
        /*0012*/ 	.short	0x0070
        /*0014*/ 	.byte	0x00, 0xf0, 0x01, 0x10


	//----- nvinfo : EIATTR_SPARSE_MMA_MASK
	.align		4
.L_23:
        /*0018*/ 	.byte	0x03, 0x50
        /*001a*/ 	.short	0x0000


	//----- nvinfo : EIATTR_MAXREG_COUNT
	.align		4
        /*001c*/ 	.byte	0x03, 0x1b
        /*001e*/ 	.short	0x00a8


	//----- nvinfo : EIATTR_NUM_BARRIERS
	.align		4
        /*0020*/ 	.byte	0x02, 0x4c
        /*0022*/ 	.byte	0x01
	.zero		1


	//----- nvinfo : EIATTR_EXTERNS
	.align		4
        /*0024*/ 	.byte	0x04, 0x0f
        /*0026*/ 	.short	(.L_25 - .L_24)


	//   ....[0]....
	.align		4
.L_24:
        /*0028*/ 	.word	index@(__assertfail)


	//----- nvinfo : EIATTR_MERCURY_ISA_VERSION
	.align		4
.L_25:
        /*002c*/ 	.byte	0x03, 0x5f
        /*002e*/ 	.short	0x0101


	//----- nvinfo : EIATTR_INT_WARP_WIDE_INSTR_OFFSETS
	.align		4
        /*0030*/ 	.byte	0x04, 0x31
        /*0032*/ 	.short	(.L_27 - .L_26)


	//   ....[0]....
.L_26:
        /*0034*/ 	.word	0x00000490


	//   ....[1]....
        /*0038*/ 	.word	0x00000590


	//   ....[2]....
        /*003c*/ 	.word	0x000006a0


	//   ....[3]....
        /*0040*/ 	.word	0x000028d0


	//----- nvinfo : EIATTR_COOP_GROUP_MASK_REGIDS
	.align		4
.L_27:
        /*0044*/ 	.byte	0x04, 0x29
        /*0046*/ 	.short	(.L_29 - .L_28)


	//   ....[0]....
.L_28:
        /*0048*/ 	.word	0xffffffff


	//   ....[1]....
        /*004c*/ 	.word	0xffffffff


	//   ....[2]....
        /*0050*/ 	.word	0xffffffff


	//   ....[3]....
        /*0054*/ 	.word	0xffffffff


	//   ....[4]....
        /*0058*/ 	.word	0xffffffff


	//   ....[5]....
        /*005c*/ 	.word	0xffffffff


	//----- nvinfo : EIATTR_COOP_GROUP_INSTR_OFFSETS
	.align		4
.L_29:
        /*0060*/ 	.byte	0x04, 0x28
        /*0062*/ 	.short	(.L_31 - .L_30)


	//   ....[0]....
.L_30:
        /*0064*/ 	.word	0x00000060


	//   ....[1]....
        /*0068*/ 	.word	0x00000070


	//   ....[2]....
        /*006c*/ 	.word	0x00000130


	//   ....[3]....
        /*0070*/ 	.word	0x000002d0


	//   ....[4]....
        /*0074*/ 	.word	0x00000800


	//   ....[5]....
        /*0078*/ 	.word	0x000014c0


	//----- nvinfo : EIATTR_REG_RECONFIG
	.align		4
.L_31:
        /*007c*/ 	.byte	0x01, 0x54
	.zero		2


	//----- nvinfo : EIATTR_SYSCALL_OFFSETS
	.align		4
        /*0080*/ 	.byte	0x04, 0x46
        /*0082*/ 	.short	(.L_33 - .L_32)


	//   ....[0]....
.L_32:
        /*0084*/ 	.word	0x000016b0


	//----- nvinfo : EIATTR_MBARRIER_INSTR_OFFSETS
	.align		4
.L_33:
        /*0088*/ 	.byte	0x04, 0x39
        /*008a*/ 	.short	(.L_35 - .L_34)


	//   ....[0]....
.L_34:
        /*008c*/ 	.word	0x00000230
        /*0090*/ 	.word	0x000000ff
        /*0094*/ 	.word	0x00000000
        /*0098*/ 	.short	0x0100
        /*009a*/ 	.byte	0x08
	.zero		1


	//   ....[1]....
        /*009c*/ 	.word	0x00000240
        /*00a0*/ 	.word	0x000000ff
        /*00a4*/ 	.word	0x00000020
        /*00a8*/ 	.short	0x0100
        /*00aa*/ 	.byte	0x08
	.zero		1


	//   ....[2]....
        /*00ac*/ 	.word	0x00000250
        /*00b0*/ 	.word	0x000000ff
        /*00b4*/ 	.word	0x00000008
        /*00b8*/ 	.short	0x0100
        /*00ba*/ 	.byte	0x08
	.zero		1


	//   ....[3]....
        /*00bc*/ 	.word	0x00000260
        /*00c0*/ 	.word	0x000000ff
        /*00c4*/ 	.word	0x00000028
        /*00c8*/ 	.short	0x0100
        /*00ca*/ 	.byte	0x08
	.zero		1


	//   ....[4]....
        /*00cc*/ 	.word	0x00000270
        /*00d0*/ 	.word	0x000000ff
        /*00d4*/ 	.word	0x00000010
        /*00d8*/ 	.short	0x0100
        /*00da*/ 	.byte	0x08
	.zero		1


	//   ....[5]....
        /*00dc*/ 	.word	0x00000280
        /*00e0*/ 	.word	0x000000ff
        /*00e4*/ 	.word	0x00000030
        /*00e8*/ 	.short	0x0100
        /*00ea*/ 	.byte	0x08
	.zero		1


	//   ....[6]....
        /*00ec*/ 	.word	0x00000290
        /*00f0*/ 	.word	0x000000ff
        /*00f4*/ 	.word	0x00000018
        /*00f8*/ 	.short	0x0100
        /*00fa*/ 	.byte	0x08
	.zero		1


	//   ....[7]....
        /*00fc*/ 	.word	0x000002a0
        /*0100*/ 	.word	0x000000ff
        /*0104*/ 	.word	0x00000038
        /*0108*/ 	.short	0x0100
        /*010a*/ 	.byte	0x08
	.zero		1


	//   ....[8]....
        /*010c*/ 	.word	0x00000720
        /*0110*/ 	.word	0x000000ff
        /*0114*/ 	.word	0x00000050
        /*0118*/ 	.short	0x0100
        /*011a*/ 	.byte	0x06
	.zero		1


	//   ....[9]....
        /*011c*/ 	.word	0x000007b0
        /*0120*/ 	.word	0x000000ff
        /*0124*/ 	.word	0x00000058
        /*0128*/ 	.short	0x0100
        /*012a*/ 	.byte	0x06
	.zero		1


	//   ....[10]....
        /*012c*/ 	.word	0x00001770
        /*0130*/ 	.word	0x00000003
        /*0134*/ 	.word	0x00000000
        /*0138*/ 	.short	0x010a
        /*013a*/ 	.byte	0x3f
	.zero		1


	//   ....[11]....
        /*013c*/ 	.word	0x000017d0
        /*0140*/ 	.word	0x00000003
        /*0144*/ 	.word	0x00000000
        /*0148*/ 	.short	0x010a
        /*014a*/ 	.byte	0x3f
	.zero		1


	//   ....[12]....
        /*014c*/ 	.word	0x00002020
        /*0150*/ 	.word	0x00000005
        /*0154*/ 	.word	0x00000000
        /*0158*/ 	.short	0x010a
        /*015a*/ 	.byte	0x3f
	.zero		1


	//   ....[13]....
        /*015c*/ 	.word	0x00002060
        /*0160*/ 	.word	0x00000005
        /*0164*/ 	.word	0x00000000
        /*0168*/ 	.short	0x010a
        /*016a*/ 	.byte	0x3f
	.zero		1


	//   ....[14]....
        /*016c*/ 	.word	0x00002780
        /*0170*/ 	.word	0x00000005
        /*0174*/ 	.word	0x00000000
        /*0178*/ 	.short	0x0101
        /*017a*/ 	.byte	0x3f
	.zero		1


	//   ....[15]....
        /*017c*/ 	.word	0x00002940
        /*0180*/ 	.word	0x00000003
        /*0184*/ 	.word	0x00000000
        /*0188*/ 	.short	0x0101
        /*018a*/ 	.byte	0x3f
	.zero		1


	//   ....[16]....
        /*018c*/ 	.word	0x00008450
        /*0190*/ 	.word	0x00000017
        /*0194*/ 	.word	0x00000020
        /*0198*/ 	.short	0x010a
        /*019a*/ 	.byte	0x3f
	.zero		1


	//   ....[17]....
        /*019c*/ 	.word	0x000088d0
        /*01a0*/ 	.word	0x00000005
        /*01a4*/ 	.word	0x00000058
        /*01a8*/ 	.short	0x0101
        /*01aa*/ 	.byte	0x3f
	.zero		1


	//   ....[18]....
        /*01ac*/ 	.word	0x00008ff0
        /*01b0*/ 	.word	0x00000007
        /*01b4*/ 	.word	0x00000000
        /*01b8*/ 	.short	0x010a
        /*01ba*/ 	.byte	0x3f
	.zero		1


	//   ....[19]....
        /*01bc*/ 	.word	0x00009070
        /*01c0*/ 	.word	0x00000006
        /*01c4*/ 	.word	0x00000000
        /*01c8*/ 	.short	0x010a
        /*01ca*/ 	.byte	0x3f
	.zero		1


	//   ....[20]....
        /*01cc*/ 	.word	0x00009100
        /*01d0*/ 	.word	0x00000007
        /*01d4*/ 	.word	0x00000000
        /*01d8*/ 	.short	0x010a
        /*01da*/ 	.byte	0x3f
	.zero		1


	//   ....[21]....
        /*01dc*/ 	.word	0x00009190
        /*01e0*/ 	.word	0x00000005
        /*01e4*/ 	.word	0x00000000
        /*01e8*/ 	.short	0x010a
        /*01ea*/ 	.byte	0x3f
	.zero		1


	//   ....[22]....
        /*01ec*/ 	.word	0x000091f0
        /*01f0*/ 	.word	0x00000003
        /*01f4*/ 	.word	0x00000000
        /*01f8*/ 	.short	0x010a
        /*01fa*/ 	.byte	0x3f
	.zero		1


	//   ....[23]....
        /*01fc*/ 	.word	0x00009240
        /*0200*/ 	.word	0x00000005
        /*0204*/ 	.word	0x00000000
        /*0208*/ 	.short	0x010a
        /*020a*/ 	.byte	0x3f
	.zero		1


	//   ....[24]....
        /*020c*/ 	.word	0x00009310
        /*0210*/ 	.word	0x00000017
        /*0214*/ 	.word	0x00000020
        /*0218*/ 	.short	0x010a
        /*021a*/ 	.byte	0x3f
	.zero		1


	//   ....[25]....
        /*021c*/ 	.word	0x000093e0
        /*0220*/ 	.word	0x00000007
        /*0224*/ 	.word	0x00000000
        /*0228*/ 	.short	0x010a
        /*022a*/ 	.byte	0x3f
	.zero		1


	//   ....[26]....
        /*022c*/ 	.word	0x00009430
        /*0230*/ 	.word	0x00000006
        /*0234*/ 	.word	0x00000000
        /*0238*/ 	.short	0x010a
        /*023a*/ 	.byte	0x3f
	.zero		1


	//   ....[27]....
        /*023c*/ 	.word	0x00009480
        /*0240*/ 	.word	0x00000007
        /*0244*/ 	.word	0x00000000
        /*0248*/ 	.short	0x010a
        /*024a*/ 	.byte	0x3f
	.zero		1


	//----- nvinfo : EIATTR_NUM_MBARRIERS
	.align		4
.L_35:
        /*024c*/ 	.byte	0x03, 0x38
        /*024e*/ 	.short	0x000a


	//----- nvinfo : EIATTR_EXIT_INSTR_OFFSETS
	.align		4
        /*0250*/ 	.byte	0x04, 0x1c
        /*0252*/ 	.short	(.L_37 - .L_36)


	//   ....[0]....
.L_36:
        /*0254*/ 	.word	0x000009e0


	//   ....[1]....
        /*0258*/ 	.word	0x00001200


	//   ....[2]....
        /*025c*/ 	.word	0x00007bd0


	//   ....[3]....
        /*0260*/ 	.word	0x00008130


	//   ....[4]....
        /*0264*/ 	.word	0x000091e0


	//----- nvinfo : EIATTR_MAX_THREADS
	.align		4
.L_37:
        /*0268*/ 	.byte	0x04, 0x05
        /*026a*/ 	.short	(.L_39 - .L_38)
.L_38:
        /*026c*/ 	.word	0x00000180
        /*0270*/ 	.word	0x00000001
        /*0274*/ 	.word	0x00000001


	//----- nvinfo : EIATTR_CRS_STACK_SIZE
	.align		4
.L_39:
        /*0278*/ 	.byte	0x04, 0x1e
        /*027a*/ 	.short	(.L_41 - .L_40)
.L_40:
        /*027c*/ 	.word	0x00000000


	//----- nvinfo : EIATTR_CBANK_PARAM_SIZE
	.align		4
.L_41:
        /*0280*/ 	.byte	0x03, 0x19
        /*0282*/ 	.short	0x0470


	//----- nvinfo : EIATTR_PARAM_CBANK
	.align		4
        /*0284*/ 	.byte	0x04, 0x0a
        /*0286*/ 	.short	(.L_43 - .L_42)
	.align		4
.L_42:
        /*0288*/ 	.word	index@(.nv.constant0._ZN7cutlass13device_kernelINS_4gemm6kernel13GemmUniversalIN4cute5tupleIJiiiiEEENS1_10collective13CollectiveMmaINS1_34MainloopSm90TmaGmmaWarpSpecializedILi4ENS5_IJNS4_1CILi2EEENSA_ILi1EEESC_EEENS1_35KernelTmaWarpSpecializedCooperativeEEENS5_IJNSA_ILi256EEENSA_ILi64EEENSA_ILi128EEEEEENS_6half_tENS5_IJlSC_lEEESK_SL_NS4_8TiledMMAINS4_8MMA_AtomIJNS4_4SM904GMMA25MMA_64x64x16_F32F16F16_SSILNSP_5MajorE0ELSR_0ELNSP_7ScaleInE1ELSS_1EEEEEENS4_6LayoutISD_NS5_IJSC_NSA_ILi0EEESW_EEEEENS5_IJNS4_10UnderscoreESZ_SZ_EEEEENS4_13SM90_TMA_LOADENS4_14ComposedLayoutINS4_7SwizzleILi3ELi4ELi3EEENS4_18smem_ptr_flag_bitsILi16EEENSV_INS5_IJNSA_ILi8EEESH_EEENS5_IJSH_SC_EEEEEEEvNS4_8identityENS4_23SM90_TMA_LOAD_MULTICASTES1C_vS1D_EENS_8epilogue10collective6detail29Sm90TmaWarpSpecializedAdapterINS1H_15DefaultEpilogueISK_SL_SL_NS1G_6thread17LinearCombinationISK_Li1EffLNS1L_9ScaleType4KindE0ELNS_15FloatRoundStyleE2ESK_EENS1_15EpilogueDefaultEEEEEvvEEEEvNT_6ParamsE)
        /*028c*/ 	.short	0x0210
        /*028e*/ 	.short	0x0470


	//----- nvinfo : EIATTR_SW_WAR
	.align		4
.L_43:
        /*0290*/ 	.byte	0x04, 0x36
        /*0292*/ 	.short	(.L_45 - .L_44)
.L_44:
        /*0294*/ 	.word	0x00000008
.L_45:


//--------------------- .nv.callgraph             --------------------------
	.section	.nv.callgraph,"",@"SHT_CUDA_CALLGRAPH"
	.align	4
	.sectionentsize	8
	.align		4
        /*0000*/ 	.word	0x00000000
	.align		4
        /*0004*/ 	.word	0xffffffff
	.align		4
        /*0008*/ 	.word	index@(_ZN7cutlass13device_kernelINS_4gemm6kernel13GemmUniversalIN4cute5tupleIJiiiiEEENS1_10collective13CollectiveMmaINS1_34MainloopSm90TmaGmmaWarpSpecializedILi4ENS5_IJNS4_1CILi2EEENSA_ILi1EEESC_EEENS1_35KernelTmaWarpSpecializedCooperativeEEENS5_IJNSA_ILi256EEENSA_ILi64EEENSA_ILi128EEEEEENS_6half_tENS5_IJlSC_lEEESK_SL_NS4_8TiledMMAINS4_8MMA_AtomIJNS4_4SM904GMMA25MMA_64x64x16_F32F16F16_SSILNSP_5MajorE0ELSR_0ELNSP_7ScaleInE1ELSS_1EEEEEENS4_6LayoutISD_NS5_IJSC_NSA_ILi0EEESW_EEEEENS5_IJNS4_10UnderscoreESZ_SZ_EEEEENS4_13SM90_TMA_LOADENS4_14ComposedLayoutINS4_7SwizzleILi3ELi4ELi3EEENS4_18smem_ptr_flag_bitsILi16EEENSV_INS5_IJNSA_ILi8EEESH_EEENS5_IJSH_SC_EEEEEEEvNS4_8identityENS4_23SM90_TMA_LOAD_MULTICASTES1C_vS1D_EENS_8epilogue10collective6detail29Sm90TmaWarpSpecializedAdapterINS1H_15DefaultEpilogueISK_SL_SL_NS1G_6thread17LinearCombinationISK_Li1EffLNS1L_9ScaleType4KindE0ELNS_15FloatRoundStyleE2ESK_EENS1_15EpilogueDefaultEEEEEvvEEEEvNT_6ParamsE)
	.align		4
        /*000c*/ 	.word	index@(__assertfail)
	.align		4
        /*0010*/ 	.word	0x00000000
	.align		4
        /*0014*/ 	.word	0xfffffffe
	.align		4
        /*0018*/ 	.word	0x00000000
	.align		4
        /*001c*/ 	.word	0xfffffffd
	.align		4
        /*0020*/ 	.word	0x00000000
	.align		4
        /*0024*/ 	.word	0xfffffffc


//--------------------- .nv.constant4             --------------------------
	.section	.nv.constant4,"a",@progbits
	.align	8
	.align		8
.nv.constant4:
        /*0000*/ 	.dword	__assertfail
	.align		8
        /*0008*/ 	.dword	__unnamed_1
	.align		8
        /*0010*/ 	.dword	_ZN39_INTERNAL_7a793e23_4_k_cu_0a1754a3_39134cuda3std3__45__cpo5beginE
	.align		8
        /*0018*/ 	.dword	_ZN39_INTERNAL_7a793e23_4_k_cu_0a1754a3_39134cuda3std3__45__cpo3endE
	.align		8
        /*0020*/ 	.dword	_ZN39_INTERNAL_7a793e23_4_k_cu_0a1754a3_39134cuda3std3__45__cpo6cbeginE
	.align		8
        /*0028*/ 	.dword	_ZN39_INTERNAL_7a793e23_4_k_cu_0a1754a3_39134cuda3std3__45__cpo4cendE
	.align		8
        /*0030*/ 	.dword	_ZN39_INTERNAL_7a793e23_4_k_cu_0a1754a3_39134cuda3std3__441_GLOBAL__N__7a793e23_4_k_cu_0a1754a3_39136ignoreE
	.align		8
        /*0038*/ 	.dword	_ZN39_INTERNAL_7a793e23_4_k_cu_0a1754a3_39134cuda3std3__419piecewise_constructE
	.align		8
        /*0040*/ 	.dword	_ZN39_INTERNAL_7a793e23_4_k_cu_0a1754a3_39134cuda3std3__48in_placeE
	.align		8
        /*0048*/ 	.dword	_ZN39_INTERNAL_7a793e23_4_k_cu_0a1754a3_39134cuda3std6ranges3__45__cpo4swapE
	.align		8
        /*0050*/ 	.dword	_ZN39_INTERNAL_7a793e23_4_k_cu_0a1754a3_39134cuda3std6ranges3__45__cpo9iter_moveE
	.align		8
        /*0058*/ 	.dword	_ZN39_INTERNAL_7a793e23_4_k_cu_0a1754a3_39134cute7productE
	.align		8
        /*0060*/ 	.dword	_ZN39_INTERNAL_7a793e23_4_k_cu_0a1754a3_39134cute1_E
	.align		8
        /*0068*/ 	.dword	$str$22
	.align		8
        /*0070*/ 	.dword	$str$23


//--------------------- .text._ZN7cutlass13device_kernelINS_4gemm6kernel13GemmUniversalIN4cute5tupleIJiiiiEEENS1_10collective13CollectiveMmaINS1_34MainloopSm90TmaGmmaWarpSpecializedILi4ENS5_IJNS4_1CILi2EEENSA_ILi1EEESC_EEENS1_35KernelTmaWarpSpecializedCooperativeEEENS5_IJNSA_ILi256EEENSA_ILi64EEENSA_ILi128EEEEEENS_6half_tENS5_IJlSC_lEEESK_SL_NS4_8TiledMMAINS4_8MMA_AtomIJNS4_4SM904GMMA25MMA_64x64x16_F32F16F16_SSILNSP_5MajorE0ELSR_0ELNSP_7ScaleInE1ELSS_1EEEEEENS4_6LayoutISD_NS5_IJSC_NSA_ILi0EEESW_EEEEENS5_IJNS4_10UnderscoreESZ_SZ_EEEEENS4_13SM90_TMA_LOADENS4_14ComposedLayoutINS4_7SwizzleILi3ELi4ELi3EEENS4_18smem_ptr_flag_bitsILi16EEENSV_INS5_IJNSA_ILi8EEESH_EEENS5_IJSH_SC_EEEEEEEvNS4_8identityENS4_23SM90_TMA_LOAD_MULTICASTES1C_vS1D_EENS_8epilogue10collective6detail29Sm90TmaWarpSpecializedAdapterINS1H_15DefaultEpilogueISK_SL_SL_NS1G_6thread17LinearCombinationISK_Li1EffLNS1L_9ScaleType4KindE0ELNS_15FloatRoundStyleE2ESK_EENS1_15EpilogueDefaultEEEEEvvEEEEvNT_6ParamsE --------------------------
	.section	.text._ZN7cutlass13device_kernelINS_4gemm6kernel13GemmUniversalIN4cute5tupleIJiiiiEEENS1_10collective13CollectiveMmaINS1_34MainloopSm90TmaGmmaWarpSpecializedILi4ENS5_IJNS4_1CILi2EEENSA_ILi1EEESC_EEENS1_35KernelTmaWarpSpecializedCooperativeEEENS5_IJNSA_ILi256EEENSA_ILi64EEENSA_ILi128EEEEEENS_6half_tENS5_IJlSC_lEEESK_SL_NS4_8TiledMMAINS4_8MMA_AtomIJNS4_4SM904GMMA25MMA_64x64x16_F32F16F16_SSILNSP_5MajorE0ELSR_0ELNSP_7ScaleInE1ELSS_1EEEEEENS4_6LayoutISD_NS5_IJSC_NSA_ILi0EEESW_EEEEENS5_IJNS4_10UnderscoreESZ_SZ_EEEEENS4_13SM90_TMA_LOADENS4_14ComposedLayoutINS4_7SwizzleILi3ELi4ELi3EEENS4_18smem_ptr_flag_bitsILi16EEENSV_INS5_IJNSA_ILi8EEESH_EEENS5_IJSH_SC_EEEEEEEvNS4_8identityENS4_23SM90_TMA_LOAD_MULTICASTES1C_vS1D_EENS_8epilogue10collective6detail29Sm90TmaWarpSpecializedAdapterINS1H_15DefaultEpilogueISK_SL_SL_NS1G_6thread17LinearCombinationISK_Li1EffLNS1L_9ScaleType4KindE0ELNS_15FloatRoundStyleE2ESK_EENS1_15EpilogueDefaultEEEEEvvEEEEvNT_6ParamsE,"ax",@progbits
	.align	128
.text._ZN7cutlass13device_kernelINS_4gemm6kernel13GemmUniversalIN4cute5tupleIJiiiiEEENS1_10collective13CollectiveMmaINS1_34MainloopSm90TmaGmmaWarpSpecializedILi4ENS5_IJNS4_1CILi2EEENSA_ILi1EEESC_EEENS1_35KernelTmaWarpSpecializedCooperativeEEENS5_IJNSA_ILi256EEENSA_ILi64EEENSA_ILi128EEEEEENS_6half_tENS5_IJlSC_lEEESK_SL_NS4_8TiledMMAINS4_8MMA_AtomIJNS4_4SM904GMMA25MMA_64x64x16_F32F16F16_SSILNSP_5MajorE0ELSR_0ELNSP_7ScaleInE1ELSS_1EEEEEENS4_6LayoutISD_NS5_IJSC_NSA_ILi0EEESW_EEEEENS5_IJNS4_10UnderscoreESZ_SZ_EEEEENS4_13SM90_TMA_LOADENS4_14ComposedLayoutINS4_7SwizzleILi3ELi4ELi3EEENS4_18smem_ptr_flag_bitsILi16EEENSV_INS5_IJNSA_ILi8EEESH_EEENS5_IJSH_SC_EEEEEEEvNS4_8identityENS4_23SM90_TMA_LOAD_MULTICASTES1C_vS1D_EENS_8epilogue10collective6detail29Sm90TmaWarpSpecializedAdapterINS1H_15DefaultEpilogueISK_SL_SL_NS1G_6thread17LinearCombinationISK_Li1EffLNS1L_9ScaleType4KindE0ELNS_15FloatRoundStyleE2ESK_EENS1_15EpilogueDefaultEEEEEvvEEEEvNT_6ParamsE:
        .type           _ZN7cutlass13device_kernelINS_4gemm6kernel13GemmUniversalIN4cute5tupleIJiiiiEEENS1_10collective13CollectiveMmaINS1_34MainloopSm90TmaGmmaWarpSpecializedILi4ENS5_IJNS4_1CILi2EEENSA_ILi1EEESC_EEENS1_35KernelTmaWarpSpecializedCooperativeEEENS5_IJNSA_ILi256EEENSA_ILi64EEENSA_ILi128EEEEEENS_6half_tENS5_IJlSC_lEEESK_SL_NS4_8TiledMMAINS4_8MMA_AtomIJNS4_4SM904GMMA25MMA_64x64x16_F32F16F16_SSILNSP_5MajorE0ELSR_0ELNSP_7ScaleInE1ELSS_1EEEEEENS4_6LayoutISD_NS5_IJSC_NSA_ILi0EEESW_EEEEENS5_IJNS4_10UnderscoreESZ_SZ_EEEEENS4_13SM90_TMA_LOADENS4_14ComposedLayoutINS4_7SwizzleILi3ELi4ELi3EEENS4_18smem_ptr_flag_bitsILi16EEENSV_INS5_IJNSA_ILi8EEESH_EEENS5_IJSH_SC_EEEEEEEvNS4_8identityENS4_23SM90_TMA_LOAD_MULTICASTES1C_vS1D_EENS_8epilogue10collective6detail29Sm90TmaWarpSpecializedAdapterINS1H_15DefaultEpilogueISK_SL_SL_NS1G_6thread17LinearCombinationISK_Li1EffLNS1L_9ScaleType4KindE0ELNS_15FloatRoundStyleE2ESK_EENS1_15EpilogueDefaultEEEEEvvEEEEvNT_6ParamsE,@function
        .size           _ZN7cutlass13device_kernelINS_4gemm6kernel13GemmUniversalIN4cute5tupleIJiiiiEEENS1_10collective13CollectiveMmaINS1_34MainloopSm90TmaGmmaWarpSpecializedILi4ENS5_IJNS4_1CILi2EEENSA_ILi1EEESC_EEENS1_35KernelTmaWarpSpecializedCooperativeEEENS5_IJNSA_ILi256EEENSA_ILi64EEENSA_ILi128EEEEEENS_6half_tENS5_IJlSC_lEEESK_SL_NS4_8TiledMMAINS4_8MMA_AtomIJNS4_4SM904GMMA25MMA_64x64x16_F32F16F16_SSILNSP_5MajorE0ELSR_0ELNSP_7ScaleInE1ELSS_1EEEEEENS4_6LayoutISD_NS5_IJSC_NSA_ILi0EEESW_EEEEENS5_IJNS4_10UnderscoreESZ_SZ_EEEEENS4_13SM90_TMA_LOADENS4_14ComposedLayoutINS4_7SwizzleILi3ELi4ELi3EEENS4_18smem_ptr_flag_bitsILi16EEENSV_INS5_IJNSA_ILi8EEESH_EEENS5_IJSH_SC_EEEEEEEvNS4_8identityENS4_23SM90_TMA_LOAD_MULTICASTES1C_vS1D_EENS_8epilogue10collective6detail29Sm90TmaWarpSpecializedAdapterINS1H_15DefaultEpilogueISK_SL_SL_NS1G_6thread17LinearCombinationISK_Li1EffLNS1L_9ScaleType4KindE0ELNS_15FloatRoundStyleE2ESK_EENS1_15EpilogueDefaultEEEEEvvEEEEvNT_6ParamsE,(.L_x_195 - _ZN7cutlass13device_kernelINS_4gemm6kernel13GemmUniversalIN4cute5tupleIJiiiiEEENS1_10collective13CollectiveMmaINS1_34MainloopSm90TmaGmmaWarpSpecializedILi4ENS5_IJNS4_1CILi2EEENSA_ILi1EEESC_EEENS1_35KernelTmaWarpSpecializedCooperativeEEENS5_IJNSA_ILi256EEENSA_ILi64EEENSA_ILi128EEEEEENS_6half_tENS5_IJlSC_lEEESK_SL_NS4_8TiledMMAINS4_8MMA_AtomIJNS4_4SM904GMMA25MMA_64x64x16_F32F16F16_SSILNSP_5MajorE0ELSR_0ELNSP_7ScaleInE1ELSS_1EEEEEENS4_6LayoutISD_NS5_IJSC_NSA_ILi0EEESW_EEEEENS5_IJNS4_10UnderscoreESZ_SZ_EEEEENS4_13SM90_TMA_LOADENS4_14ComposedLayoutINS4_7SwizzleILi3ELi4ELi3EEENS4_18smem_ptr_flag_bitsILi16EEENSV_INS5_IJNSA_ILi8EEESH_EEENS5_IJSH_SC_EEEEEEEvNS4_8identityENS4_23SM90_TMA_LOAD_MULTICASTES1C_vS1D_EENS_8epilogue10collective6detail29Sm90TmaWarpSpecializedAdapterINS1H_15DefaultEpilogueISK_SL_SL_NS1G_6thread17LinearCombinationISK_Li1EffLNS1L_9ScaleType4KindE0ELNS_15FloatRoundStyleE2ESK_EENS1_15EpilogueDefaultEEEEEvvEEEEvNT_6ParamsE)
        .other          _ZN7cutlass13device_kernelINS_4gemm6kernel13GemmUniversalIN4cute5tupleIJiiiiEEENS1_10collective13CollectiveMmaINS1_34MainloopSm90TmaGmmaWarpSpecializedILi4ENS5_IJNS4_1CILi2EEENSA_ILi1EEESC_EEENS1_35KernelTmaWarpSpecializedCooperativeEEENS5_IJNSA_ILi256EEENSA_ILi64EEENSA_ILi128EEEEEENS_6half_tENS5_IJlSC_lEEESK_SL_NS4_8TiledMMAINS4_8MMA_AtomIJNS4_4SM904GMMA25MMA_64x64x16_F32F16F16_SSILNSP_5MajorE0ELSR_0ELNSP_7ScaleInE1ELSS_1EEEEEENS4_6LayoutISD_NS5_IJSC_NSA_ILi0EEESW_EEEEENS5_IJNS4_10UnderscoreESZ_SZ_EEEEENS4_13SM90_TMA_LOADENS4_14ComposedLayoutINS4_7SwizzleILi3ELi4ELi3EEENS4_18smem_ptr_flag_bitsILi16EEENSV_INS5_IJNSA_ILi8EEESH_EEENS5_IJSH_SC_EEEEEEEvNS4_8identityENS4_23SM90_TMA_LOAD_MULTICASTES1C_vS1D_EENS_8epilogue10collective6detail29Sm90TmaWarpSpecializedAdapterINS1H_15DefaultEpilogueISK_SL_SL_NS1G_6thread17LinearCombinationISK_Li1EffLNS1L_9ScaleType4KindE0ELNS_15FloatRoundStyleE2ESK_EENS1_15EpilogueDefaultEEEEEvvEEEEvNT_6ParamsE,@"STO_CUDA_ENTRY STV_DEFAULT"
_ZN7cutlass13device_kernelINS_4gemm6kernel13GemmUniversalIN4cute5tupleIJiiiiEEENS1_10collective13CollectiveMmaINS1_34MainloopSm90TmaGmmaWarpSpecializedILi4ENS5_IJNS4_1CILi2EEENSA_ILi1EEESC_EEENS1_35KernelTmaWarpSpecializedCooperativeEEENS5_IJNSA_ILi256EEENSA_ILi64EEENSA_ILi128EEEEEENS_6half_tENS5_IJlSC_lEEESK_SL_NS4_8TiledMMAINS4_8MMA_AtomIJNS4_4SM904GMMA25MMA_64x64x16_F32F16F16_SSILNSP_5MajorE0ELSR_0ELNSP_7ScaleInE1ELSS_1EEEEEENS4_6LayoutISD_NS5_IJSC_NSA_ILi0EEESW_EEEEENS5_IJNS4_10UnderscoreESZ_SZ_EEEEENS4_13SM90_TMA_LOADENS4_14ComposedLayoutINS4_7SwizzleILi3ELi4ELi3EEENS4_18smem_ptr_flag_bitsILi16EEENSV_INS5_IJNSA_ILi8EEESH_EEENS5_IJSH_SC_EEEEEEEvNS4_8identityENS4_23SM90_TMA_LOAD_MULTICASTES1C_vS1D_EENS_8epilogue10collective6detail29Sm90TmaWarpSpecializedAdapterINS1H_15DefaultEpilogueISK_SL_SL_NS1G_6thread17LinearCombinationISK_Li1EffLNS1L_9ScaleType4KindE0ELNS_15FloatRoundStyleE2ESK_EENS1_15EpilogueDefaultEEEEEvvEEEEvNT_6ParamsE:
[----:B------:R-:W0:Y:S01]  /*0000*/  LDC R1, c[0x0][0x28] ;  /* 0x00000a00ff017b82 */ /* 0x000e220000000800 */
[----:B------:R-:W1:Y:S01]  /*0010*/  S2R R98, SR_TID.X ;  /* 0x0000000000627919 */ /* 0x000e620000002100 */
[----:B------:R-:W-:Y:S01]  /*0020*/  ELECT P0, URZ, PT ;  /* 0x00000000003f782f */ /* 0x000fe20003800000 */
[----:B------:R-:W-:Y:S01]  /*0030*/  BSSY B0, `(.L_x_0) ;  /* 0x000000f000007945 */ /* 0x000fe20003800000 */
[--C-:B-1----:R-:W-:Y:S02]  /*0040*/  SHF.R.U32.HI R0, RZ, 0x5, R98.reuse ;  /* 0x00000005ff007819 */ /* 0x102fe40000011662 */
[----:B------:R-:W-:-:S03]  /*0050*/  SHF.R.U32.HI R6, RZ, 0x7, R98 ;  /* 0x00000007ff067819 */ /* 0x000fc60000011662 */
[----:B------:R-:W1:Y:S04]  /*0060*/  SHFL.IDX PT, R3, R0, RZ, 0x1f ;  /* 0x00001fff00037589 */ /* 0x000e6800000e0000 */
[----:B------:R2:W3:Y:S01]  /*0070*/  SHFL.IDX PT, R2, R6, RZ, 0x1f ;  /* 0x00001fff06027589 */ /* 0x0004e200000e0000 */
[----:B-1----:R-:W-:-:S13]  /*0080*/  ISETP.NE.OR P0, PT, R3, RZ, !P0 ;  /* 0x000000ff0300720c */ /* 0x002fda0004705670 */
[----:B0-23--:R-:W-:Y:S05]  /*0090*/  @P0 BRA `(.L_x_1) ;  /* 0x0000000000200947 */ /* 0x00dfea0003800000 */
[----:B------:R-:W-:Y:S02]  /*00a0*/  ULDC.64 UR4, c[0x0][0x198] ;  /* 0x0000660000047ab9 */ /* 0x000fe40000000a00 */
[----:B------:R-:W-:Y:S02]  /*00b0*/  UIADD3 UR6, UP0, UR4, 0xf0, URZ ;  /* 0x000000f004067890 */ /* 0x000fe4000ff1e03f */
[----:B------:R-:W-:Y:S02]  /*00c0*/  UIADD3 UR4, UP1, UR4, 0x1f0, URZ ;  /* 0x000001f004047890 */ /* 0x000fe4000ff3e03f */
[----:B------:R-:W-:Y:S02]  /*00d0*/  UIADD3.X UR7, URZ, UR5, URZ, UP0, !UPT ;  /* 0x000000053f077290 */ /* 0x000fe400087fe43f */
[----:B------:R-:W-:-:S07]  /*00e0*/  UIADD3.X UR5, URZ, UR5, URZ, UP1, !UPT ;  /* 0x000000053f057290 */ /* 0x000fce0008ffe43f */
[----:B------:R0:W-:Y:S02]  /*00f0*/  UTMACCTL.PF [UR6] ;  /* 0x00000000060079b9 */ /* 0x0001e40008040000 */
[----:B------:R0:W-:Y:S02]  /*0100*/  UTMACCTL.PF [UR4] ;  /* 0x00000000040079b9 */ /* 0x0001e40008040000 */
[----:B0-----:R-:W-:Y:S01]  /*0110*/  NOP ;  /* 0x0000000000007918 */ /* 0x001fe20000000000 */
.L_x_1:
[----:B------:R-:W-:Y:S05]  /*0120*/  BSYNC B0 ;  /* 0x0000000000007941 */ /* 0x000fea0003800000 */
.L_x_0:
[----:B------:R-:W0:Y:S02]  /*0130*/  SHFL.IDX PT, R5, R0, RZ, 0x1f ;  /* 0x00001fff00057589 */ /* 0x000e2400000e0000 */
[----:B0-----:R-:W-:-:S13]  /*0140*/  ISETP.NE.AND P0, PT, R5, RZ, PT ;  /* 0x000000ff0500720c */ /* 0x001fda0003f05270 */
[----:B------:R-:W-:Y:S05]  /*0150*/  @P0 BRA `(.L_x_2) ;  /* 0x0000000000580947 */ /* 0x000fea0003800000 */
[----:B------:R-:W0:Y:S01]  /*0160*/  S2UR UR8, SR_CgaCtaId ;  /* 0x00000000000879c3 */ /* 0x000e220000008800 */
[----:B------:R-:W-:Y:S01]  /*0170*/  UMOV UR4, 0x400 ;  /* 0x0000040000047882 */ /* 0x000fe20000000000 */
[----:B------:R-:W-:Y:S01]  /*0180*/  UMOV UR5, 0x1 ;  /* 0x0000000100057882 */ /* 0x000fe20000000000 */
[----:B------:R-:W-:Y:S01]  /*0190*/  UMOV UR6, 0x4 ;  /* 0x0000000400067882 */ /* 0x000fe20000000000 */
[----:B------:R-:W-:Y:S01]  /*01a0*/  ELECT P0, URZ, PT ;  /* 0x00000000003f782f */ /* 0x000fe20003800000 */
[----:B------:R-:W-:-:S04]  /*01b0*/  UIADD3 UR6, -UR6, 0x100000, URZ ;  /* 0x0010000006067890 */ /* 0x000fc8000fffe13f */
[----:B------:R-:W-:Y:S02]  /*01c0*/  USHF.L.U32 UR7, UR6, 0xb, URZ ;  /* 0x0000000b06077899 */ /* 0x000fe4000800063f */
[----:B------:R-:W-:Y:S02]  /*01d0*/  USHF.L.U32 UR6, UR6, 0x1, URZ ;  /* 0x0000000106067899 */ /* 0x000fe4000800063f */
[----:B0-----:R-:W-:Y:S02]  /*01e0*/  ULEA UR8, UR8, UR4, 0x18 ;  /* 0x0000000408087291 */ /* 0x001fe4000f8ec03f */
[----:B------:R-:W-:-:S04]  /*01f0*/  UIADD3 UR4, -UR5, 0x100000, URZ ;  /* 0x0010000005047890 */ /* 0x000fc8000fffe13f */
[----:B------:R-:W-:Y:S02]  /*0200*/  USHF.L.U32 UR5, UR4, 0xb, URZ ;  /* 0x0000000b04057899 */ /* 0x000fe4000800063f */
[----:B------:R-:W-:Y:S01]  /*0210*/  USHF.L.U32 UR4, UR4, 0x1, URZ ;  /* 0x0000000104047899 */ /* 0x000fe2000800063f */
[----:B------:R-:W0:Y:S11]  /*0220*/  FENCE.VIEW.ASYNC.S ;  /* 0x00000000000073c6 */ /* 0x000e360000000000 */
[----:B0-----:R0:W1:Y:S01]  /*0230*/  SYNCS.EXCH.64 URZ, [UR8], UR4 ;  /* 0x00000004083f75b2 */ /* 0x0010620008000100 */
[----:B------:R0:W2:Y:S01]  /*0240*/  SYNCS.EXCH.64 URZ, [UR8+0x20], UR6 ;  /* 0x00002006083f75b2 */ /* 0x0000a20008000100 */
[----:B------:R0:W3:Y:S01]  /*0250*/  SYNCS.EXCH.64 URZ, [UR8+0x8], UR4 ;  /* 0x00000804083f75b2 */ /* 0x0000e20008000100 */
[----:B------:R0:W4:Y:S01]  /*0260*/  SYNCS.EXCH.64 URZ, [UR8+0x28], UR6 ;  /* 0x00002806083f75b2 */ /* 0x0001220008000100 */
[----:B------:R0:W0:Y:S01]  /*0270*/  SYNCS.EXCH.64 URZ, [UR8+0x10], UR4 ;  /* 0x00001004083f75b2 */ /* 0x0000220008000100 */
[----:B------:R0:W0:Y:S01]  /*0280*/  SYNCS.EXCH.64 URZ, [UR8+0x30], UR6 ;  /* 0x00003006083f75b2 */ /* 0x0000220008000100 */
[----:B------:R0:W0:Y:S01]  /*0290*/  SYNCS.EXCH.64 URZ, [UR8+0x18], UR4 ;  /* 0x00001804083f75b2 */ /* 0x0000220008000100 */
[----:B------:R0:W0:Y:S01]  /*02a0*/  SYNCS.EXCH.64 URZ, [UR8+0x38], UR6 ;  /* 0x00003806083f75b2 */ /* 0x0000220008000100 */
[----:B------:R-:W-:Y:S01]  /*02b0*/  NOP ;  /* 0x0000000000007918 */ /* 0x000fe20000000000 */
.L_x_2:
[----:B------:R-:W-:Y:S01]  /*02c0*/  SHF.R.S32.HI R7, RZ, 0x1f, R98 ;  /* 0x0000001fff077819 */ /* 0x000fe20000011462 */
[----:B------:R-:W5:Y:S01]  /*02d0*/  SHFL.IDX PT, R0, R0, RZ, 0x1f ;  /* 0x00001fff00007589 */ /* 0x000f6200000e0000 */
[----:B0-----:R-:W0:Y:S01]  /*02e0*/  S2UR UR8, SR_CTAID.X ;  /* 0x00000000000879c3 */ /* 0x001e220000002500 */
[----:B------:R-:W-:Y:S02]  /*02f0*/  ELECT P0, URZ, PT ;  /* 0x00000000003f782f */ /* 0x000fe40003800000 */
[----:B------:R-:W-:Y:S01]  /*0300*/  LEA.HI R7, R7, R98, RZ, 0x7 ;  /* 0x0000006207077211 */ /* 0x000fe200078f38ff */
[----:B------:R-:W1:Y:S01]  /*0310*/  S2R R4, SR_CTAID.Y ;  /* 0x0000000000047919 */ /* 0x000e620000002600 */
[----:B------:R-:W-:Y:S01]  /*0320*/  SHF.R.S32.HI R10, RZ, 0x1f, R5 ;  /* 0x0000001fff0a7819 */ /* 0x000fe20000011405 */
[----:B------:R-:W-:Y:S01]  /*0330*/  ULDC UR4, c[0x0][0x150] ;  /* 0x0000540000047ab9 */ /* 0x000fe20000000800 */
[----:B------:R-:W-:Y:S01]  /*0340*/  LOP3.LUT R7, R7, 0xffffff80, RZ, 0xc0, !PT ;  /* 0xffffff8007077812 */ /* 0x000fe200078ec0ff */
[----:B------:R-:W-:Y:S01]  /*0350*/  NOP ;  /* 0x0000000000007918 */ /* 0x000fe20000000000 */
[----:B------:R-:W-:Y:S01]  /*0360*/  LEA.HI R10, R10, R5, RZ, 0x2 ;  /* 0x000000050a0a7211 */ /* 0x000fe200078f10ff */
[----:B------:R-:W2:Y:S01]  /*0370*/  LDC R12, c[0x0][0x144] ;  /* 0x00005100ff0c7b82 */ /* 0x000ea20000000800 */
[----:B------:R-:W-:Y:S01]  /*0380*/  IMAD.MOV.U32 R19, RZ, RZ, 0x1 ;  /* 0x00000001ff137424 */ /* 0x000fe200078e00ff */
[----:B------:R-:W-:Y:S01]  /*0390*/  NOP ;  /* 0x0000000000007918 */ /* 0x000fe20000000000 */
[----:B------:R-:W-:Y:S01]  /*03a0*/  IMAD.IADD R8, R98, 0x1, -R7 ;  /* 0x0000000162087824 */ /* 0x000fe200078e0a07 */
[----:B------:R-:W-:-:S02]  /*03b0*/  LOP3.LUT R10, R10, 0x3ffffffc, RZ, 0xc0, !PT ;  /* 0x3ffffffc0a0a7812 */ /* 0x000fc400078ec0ff */
[----:B------:R-:W-:Y:S02]  /*03c0*/  ISETP.NE.AND P3, PT, R2, RZ, PT ;  /* 0x000000ff0200720c */ /* 0x000fe40003f65270 */
[----:B------:R-:W-:Y:S01]  /*03d0*/  SHF.R.S32.HI R7, RZ, 0x1f, R8 ;  /* 0x0000001fff077819 */ /* 0x000fe20000011408 */
[----:B------:R-:W-:Y:S01]  /*03e0*/  IMAD.IADD R10, R5, 0x1, -R10 ;  /* 0x00000001050a7824 */ /* 0x000fe200078e0a0a */
[----:B------:R-:W3:Y:S02]  /*03f0*/  LDC R14, c[0x0][0x140] ;  /* 0x00005000ff0e7b82 */ /* 0x000ee40000000800 */
[----:B------:R-:W-:Y:S02]  /*0400*/  LEA.HI R7, R7, R8, RZ, 0x3 ;  /* 0x0000000807077211 */ /* 0x000fe400078f18ff */
[----:B-----5:R-:W-:Y:S02]  /*0410*/  ISETP.NE.OR P0, PT, R0, RZ, !P0 ;  /* 0x000000ff0000720c */ /* 0x020fe40004705670 */
[----:B------:R-:W-:-:S02]  /*0420*/  SHF.R.S32.HI R0, RZ, 0x3, R7 ;  /* 0x00000003ff007819 */ /* 0x000fc40000011407 */
[----:B0-----:R-:W-:Y:S02]  /*0430*/  I2FP.F32.U32 R9, UR8 ;  /* 0x0000000800097c45 */ /* 0x001fe40008201000 */
[----:B------:R-:W-:-:S03]  /*0440*/  SHF.R.S32.HI R7, RZ, 0x1f, R7 ;  /* 0x0000001fff077819 */ /* 0x000fc60000011407 */
[----:B------:R-:W-:Y:S01]  /*0450*/  FMUL R11, R9, UR4 ;  /* 0x00000004090b7c20 */ /* 0x000fe20008400000 */
[----:B------:R-:W-:Y:S01]  /*0460*/  LEA.HI R7, R7, R0, RZ, 0x2 ;  /* 0x0000000007077211 */ /* 0x000fe200078f10ff */
[----:B------:R-:W-:Y:S01]  /*0470*/  ULDC UR4, c[0x0][0x154] ;  /* 0x0000550000047ab9 */ /* 0x000fe20000000800 */
[----:B-1----:R-:W-:Y:S01]  /*0480*/  I2FP.F32.U32 R13, R4 ;  /* 0x00000004000d7245 */ /* 0x002fe20000201000 */
[----:B------:R-:W-:Y:S01]  /*0490*/  VOTEU.ALL UP0, P0 ;  /* 0x00000000003f7886 */ /* 0x000fe20000000000 */
[----:B------:R-:W-:Y:S01]  /*04a0*/  LOP3.LUT R7, R7, 0xfffffffc, RZ, 0xc0, !PT ;  /* 0xfffffffc07077812 */ /* 0x000fe200078ec0ff */
[----:B------:R-:W0:Y:S01]  /*04b0*/  F2I.U32.TRUNC.NTZ R11, R11 ;  /* 0x0000000b000b7305 */ /* 0x000e22000020f000 */
[----:B------:R-:W1:Y:S01]  /*04c0*/  LDC R9, c[0x0][0x148] ;  /* 0x00005200ff097b82 */ /* 0x000e620000000800 */
[----:B------:R-:W-:Y:S01]  /*04d0*/  FMUL R13, R13, UR4 ;  /* 0x000000040d0d7c20 */ /* 0x000fe20008400000 */
[----:B------:R-:W-:Y:S01]  /*04e0*/  UMOV UR4, 0x20 ;  /* 0x0000002000047882 */ /* 0x000fe20000000000 */
[----:B------:R-:W-:Y:S01]  /*04f0*/  IMAD.IADD R7, R0, 0x1, -R7 ;  /* 0x0000000100077824 */ /* 0x000fe200078e0a07 */
[----:B------:R-:W-:Y:S01]  /*0500*/  SHF.R.S32.HI R0, RZ, 0x1f, R3 ;  /* 0x0000001fff007819 */ /* 0x000fe20000011403 */
[----:B------:R-:W-:Y:S01]  /*0510*/  @!UP0 UMOV UR6, 0x400 ;  /* 0x0000040000068882 */ /* 0x000fe20000000000 */
[----:B------:R-:W-:-:S04]  /*0520*/  @!UP0 UIADD3 UR4, -UR4, 0x100000, URZ ;  /* 0x0010000004048890 */ /* 0x000fc8000fffe13f */
[----:B------:R-:W-:Y:S02]  /*0530*/  @!UP0 USHF.L.U32 UR5, UR4, 0xb, URZ ;  /* 0x0000000b04058899 */ /* 0x000fe4000800063f */
[----:B------:R-:W-:Y:S01]  /*0540*/  @!UP0 USHF.L.U32 UR4, UR4, 0x1, URZ ;  /* 0x0000000104048899 */ /* 0x000fe2000800063f */
[----:B------:R-:W-:Y:S01]  /*0550*/  IMAD R10, R10, 0x4, R7 ;  /* 0x000000040a0a7824 */ /* 0x000fe200078e0207 */
[----:B------:R-:W5:Y:S01]  /*0560*/  @!UP0 S2UR UR7, SR_CgaCtaId ;  /* 0x00000000000789c3 */ /* 0x000f620000008800 */
[----:B------:R-:W4:Y:S01]  /*0570*/  F2I.U32.TRUNC.NTZ R13, R13 ;  /* 0x0000000d000d7305 */ /* 0x000f22000020f000 */
[----:B------:R-:W-:Y:S01]  /*0580*/  LEA.HI R0, R0, R3, RZ, 0x2 ;  /* 0x0000000300007211 */ /* 0x000fe200078f10ff */
[----:B------:R-:W-:Y:S01]  /*0590*/  VOTEU.ALL UP1, P0 ;  /* 0x00000000003f7886 */ /* 0x000fe20000020000 */
[----:B------:R-:W-:Y:S01]  /*05a0*/  LEA.HI R7, R10, R10, RZ, 0x1 ;  /* 0x0000000a0a077211 */ /* 0x000fe200078f08ff */
[----:B0-----:R-:W-:Y:S01]  /*05b0*/  IMAD.MOV R15, RZ, RZ, -R11 ;  /* 0x000000ffff0f7224 */ /* 0x001fe200078e0a0b */
[----:B------:R-:W-:-:S02]  /*05c0*/  LOP3.LUT R0, R0, 0xfffffffc, RZ, 0xc0, !PT ;  /* 0xfffffffc00007812 */ /* 0x000fc400078ec0ff */
[----:B------:R-:W-:Y:S01]  /*05d0*/  LOP3.LUT R11, R7, 0xfffffffe, RZ, 0xc0, !PT ;  /* 0xfffffffe070b7812 */ /* 0x000fe200078ec0ff */
[----:B--2---:R-:W-:Y:S01]  /*05e0*/  IMAD R7, R12, R15, UR8 ;  /* 0x000000080c077e24 */ /* 0x004fe2000f8e020f */
[----:B---3--:R-:W-:Y:S01]  /*05f0*/  ISETP.EQ.U32.AND P2, PT, R14, 0x1, PT ;  /* 0x000000010e00780c */ /* 0x008fe20003f42070 */
[----:B------:R-:W-:Y:S02]  /*0600*/  IMAD.IADD R3, R3, 0x1, -R0 ;  /* 0x0000000103037824 */ /* 0x000fe400078e0a00 */
[C---:B------:R-:W-:Y:S02]  /*0610*/  IMAD.IADD R12, R10.reuse, 0x1, -R11 ;  /* 0x000000010a0c7824 */ /* 0x040fe400078e0a0b */
[----:B------:R-:W-:Y:S01]  /*0620*/  IMAD.SHL.U32 R11, R10, 0x4, RZ ;  /* 0x000000040a0b7824 */ /* 0x000fe200078e00ff */
[----:B------:R-:W-:Y:S01]  /*0630*/  ISETP.NE.AND P1, PT, R3, 0x3, PT ;  /* 0x000000030300780c */ /* 0x000fe20003f25270 */
[----:B----4-:R-:W-:Y:S01]  /*0640*/  IMAD.MOV R24, RZ, RZ, -R13 ;  /* 0x000000ffff187224 */ /* 0x010fe200078e0a0d */
[----:B------:R-:W-:-:S02]  /*0650*/  ISETP.NE.AND P4, PT, R12, R7, PT ;  /* 0x000000070c00720c */ /* 0x000fc40003f85270 */
[----:B------:R-:W-:Y:S01]  /*0660*/  LOP3.LUT R22, R10, 0xc, R11, 0x78, !PT ;  /* 0x0000000c0a167812 */ /* 0x000fe200078e780b */
[----:B-1----:R-:W-:Y:S01]  /*0670*/  IMAD R11, R9, R24, R4 ;  /* 0x00000018090b7224 */ /* 0x002fe200078e0204 */
[----:B------:R-:W-:Y:S01]  /*0680*/  ISETP.EQ.OR P1, PT, R3, RZ, !P1 ;  /* 0x000000ff0300720c */ /* 0x000fe20004f22670 */
[----:B-----5:R-:W-:Y:S01]  /*0690*/  @!UP0 ULEA UR6, UR7, UR6, 0x18 ;  /* 0x0000000607068291 */ /* 0x020fe2000f8ec03f */
[----:B------:R-:W-:Y:S01]  /*06a0*/  VOTEU.ALL UP0, P0 ;  /* 0x00000000003f7886 */ /* 0x000fe20000000000 */
[----:B------:R-:W-:Y:S01]  /*06b0*/  LOP3.LUT P0, RZ, R8, 0x7, RZ, 0xc0, !PT ;  /* 0x0000000708ff7812 */ /* 0x000fe2000780c0ff */
[C---:B------:R-:W-:Y:S01]  /*06c0*/  VIADD R8, R2.reuse, 0xffffffff ;  /* 0xffffffff02087836 */ /* 0x040fe20000000000 */
[----:B------:R-:W-:Y:S02]  /*06d0*/  ISETP.EQ.AND P1, PT, R2, RZ, P1 ;  /* 0x000000ff0200720c */ /* 0x000fe40000f22270 */
[C---:B------:R-:W-:Y:S02]  /*06e0*/  ISETP.LT.U32.AND P0, PT, R22.reuse, 0x2, !P0 ;  /* 0x000000021600780c */ /* 0x040fe40004701070 */
[----:B------:R-:W-:-:S02]  /*06f0*/  @P4 LEA.HI R0, R22, R22, RZ, 0x1 ;  /* 0x0000001616004211 */ /* 0x000fc400078f08ff */
[----:B------:R-:W-:Y:S01]  /*0700*/  ISETP.GE.U32.AND P6, PT, R8, 0x2, PT ;  /* 0x000000020800780c */ /* 0x000fe20003fc6070 */
[----:B------:R-:W0:Y:S02]  /*0710*/  FENCE.VIEW.ASYNC.S ;  /* 0x00000000000073c6 */ /* 0x000e240000000000 */
[----:B0-----:R0:W1:Y:S01]  /*0720*/  @!UP0 SYNCS.EXCH.64 URZ, [UR6+0x50], UR4 ;  /* 0x00005004063f85b2 */ /* 0x0010620008000100 */
[----:B------:R-:W-:Y:S02]  /*0730*/  @P4 SHF.R.S32.HI R0, RZ, 0x1, R0 ;  /* 0x00000001ff004819 */ /* 0x000fe40000011400 */
[----:B------:R-:W-:Y:S02]  /*0740*/  SEL R18, RZ, 0x1, !P1 ;  /* 0x00000001ff127807 */ /* 0x000fe40004800000 */
[----:B------:R-:W-:Y:S02]  /*0750*/  @P4 ISETP.NE.AND P5, PT, R0, R11, PT ;  /* 0x0000000b0000420c */ /* 0x000fe40003fa5270 */
[----:B------:R-:W-:-:S02]  /*0760*/  SEL R0, RZ, 0x1, !P0 ;  /* 0x00000001ff007807 */ /* 0x000fc40004000000 */
[----:B------:R-:W-:Y:S02]  /*0770*/  @P4 SEL R19, RZ, 0x1, P5 ;  /* 0x00000001ff134807 */ /* 0x000fe40002800000 */
[----:B------:R-:W-:Y:S02]  /*0780*/  SEL R18, R18, 0x2, P6 ;  /* 0x0000000212127807 */ /* 0x000fe40003000000 */
[----:B------:R-:W-:Y:S02]  /*0790*/  LOP3.LUT R19, R19, R0, RZ, 0xc0, !PT ;  /* 0x0000000013137212 */ /* 0x000fe400078ec0ff */
[----:B------:R-:W-:Y:S01]  /*07a0*/  LOP3.LUT R0, R98, 0x7f, RZ, 0xc0, !PT ;  /* 0x0000007f62007812 */ /* 0x000fe200078ec0ff */
[----:B------:R0:W2:Y:S01]  /*07b0*/  @!UP1 SYNCS.EXCH.64 URZ, [UR6+0x58], UR4 ;  /* 0x00005804063f95b2 */ /* 0x0000a20008000100 */
[----:B------:R-:W-:Y:S01]  /*07c0*/  NOP ;  /* 0x0000000000007918 */ /* 0x000fe20000000000 */
[----:B------:R-:W-:Y:S05]  /*07d0*/  @!P2 BRA `(.L_x_3) ;  /* 0x000000000008a947 */ /* 0x000fea0003800000 */
[----:B-12---:R-:W-:Y:S01]  /*07e0*/  UCGABAR_ARV ;  /* 0x00000000000079c7 */ /* 0x006fe20008000000 */
[----:B------:R-:W-:Y:S05]  /*07f0*/  BRA `(.L_x_4) ;  /* 0x0000000000047947 */ /* 0x000fea0003800000 */
.L_x_3:
[----:B-12---:R-:W-:Y:S01]  /*0800*/  NOP ;  /* 0x0000000000007918 */ /* 0x006fe20000000000 */
.L_x_4:
[----:B------:R-:W1:Y:S01]  /*0810*/  LDC R2, c[0x0][0x65c] ;  /* 0x00019700ff027b82 */ /* 0x000e620000000800 */
[----:B------:R-:W-:Y:S01]  /*0820*/  LOP3.LUT R5, R5, 0xfffff7ff, RZ, 0xc0, !PT ;  /* 0xfffff7ff05057812 */ /* 0x000fe200078ec0ff */
[----:B------:R-:W-:Y:S02]  /*0830*/  IMAD.U32 R10, RZ, RZ, UR8 ;  /* 0x00000008ff0a7e24 */ /* 0x000fe4000f8e00ff */
[----:B------:R-:W-:Y:S01]  /*0840*/  IMAD.MOV.U32 R11, RZ, RZ, RZ ;  /* 0x000000ffff0b7224 */ /* 0x000fe200078e00ff */
[----:B-1----:R-:W-:-:S13]  /*0850*/  ISETP.NE.AND P1, PT, R2, 0x1, PT ;  /* 0x000000010200780c */ /* 0x002fda0003f25270 */
[----:B------:R-:W1:Y:S01]  /*0860*/  @P1 LDC R17, c[0x0][0x10] ;  /* 0x00000400ff111b82 */ /* 0x000e620000000800 */
[----:B------:R-:W-:Y:S01]  /*0870*/  @P1 LOP3.LUT R5, R5, 0x800, RZ, 0xfc, !PT ;  /* 0x0000080005051812 */ /* 0x000fe200078efcff */
[----:B------:R-:W-:Y:S02]  /*0880*/  @P1 IMAD.MOV.U32 R5, RZ, RZ, RZ ;  /* 0x000000ffff051224 */ /* 0x000fe400078e00ff */
[----:B------:R-:W-:-:S04]  /*0890*/  @P1 IMAD.MOV.U32 R15, RZ, RZ, RZ ;  /* 0x000000ffff0f1224 */ /* 0x000fc800078e00ff */
[----:B------:R-:W2:Y:S01]  /*08a0*/  @!P1 LDC R13, c[0x0][0xc] ;  /* 0x00000300ff0d9b82 */ /* 0x000ea20000000800 */
[----:B0-----:R-:W-:Y:S01]  /*08b0*/  ULDC UR4, c[0x0][0xc] ;  /* 0x0000030000047ab9 */ /* 0x001fe20000000800 */
[----:B------:R-:W-:Y:S01]  /*08c0*/  ULDC UR5, c[0x0][0x10] ;  /* 0x0000040000057ab9 */ /* 0x000fe20000000800 */
[----:B------:R-:W-:Y:S01]  /*08d0*/  ULDC UR6, c[0x0][0x14] ;  /* 0x0000050000067ab9 */ /* 0x000fe20000000800 */
[----:B------:R-:W-:-:S04]  /*08e0*/  UIMAD.WIDE.U32 UR4, UR4, UR5, URZ ;  /* 0x00000005040472a5 */ /* 0x000fc8000f8e003f */
[----:B------:R-:W-:Y:S02]  /*08f0*/  UIMAD.WIDE.U32 UR38, UR4, UR6, URZ ;  /* 0x00000006042672a5 */ /* 0x000fe4000f8e003f */
[----:B------:R-:W-:-:S04]  /*0900*/  UIMAD UR41, UR5, UR6, URZ ;  /* 0x00000006052972a4 */ /* 0x000fc8000f8e023f */
[----:B------:R-:W-:Y:S01]  /*0910*/  UIADD3 UR41, UR39, UR41, URZ ;  /* 0x0000002927297290 */ /* 0x000fe2000fffe03f */
[----:B-1----:R-:W-:-:S04]  /*0920*/  @P1 IMAD.WIDE.U32 R16, R17, UR8, R4 ;  /* 0x0000000811101c25 */ /* 0x002fc8000f8e0004 */
[----:B------:R-:W-:Y:S02]  /*0930*/  @P1 IMAD.IADD R17, R17, 0x1, R15 ;  /* 0x0000000111111824 */ /* 0x000fe400078e020f */
[----:B--2---:R-:W-:-:S04]  /*0940*/  @!P1 IMAD.WIDE.U32 R10, R4, R13, R10 ;  /* 0x0000000d040a9225 */ /* 0x004fc800078e000a */
[----:B------:R-:W-:Y:S02]  /*0950*/  @!P1 IMAD.MOV.U32 R16, RZ, RZ, R10 ;  /* 0x000000ffff109224 */ /* 0x000fe400078e000a */
[----:B------:R-:W-:Y:S01]  /*0960*/  @!P1 IMAD.MOV.U32 R17, RZ, RZ, R11 ;  /* 0x000000ffff119224 */ /* 0x000fe200078e000b */
[----:B------:R-:W-:Y:S06]  /*0970*/  @!P2 BRA `(.L_x_5) ;  /* 0x00000000000ca947 */ /* 0x000fec0003800000 */
[----:B------:R-:W-:Y:S01]  /*0980*/  UCGABAR_WAIT ;  /* 0x0000000000007dc7 */ /* 0x000fe20008000000 */
[----:B------:R-:W-:Y:S01]  /*0990*/  CCTL.IVALL ;  /* 0x00000000ff00798f */ /* 0x000fe20002000000 */
[----:B------:R-:W-:Y:S05]  /*09a0*/  BRA `(.L_x_6) ;  /* 0x0000000000047947 */ /* 0x000fea0003800000 */
.L_x_5:
[----:B------:R-:W-:Y:S06]  /*09b0*/  BAR.SYNC.DEFER_BLOCKING 0x0 ;  /* 0x0000000000007b1d */ /* 0x000fec0000010000 */
.L_x_6:
[----:B------:R-:W-:Y:S05]  /*09c0*/  @!P3 BRA `(.L_x_7) ;  /* 0x000000700084b947 */ /* 0x000fea0003800000 */
[----:B------:R-:W-:-:S13]  /*09d0*/  ISETP.GT.U32.AND P0, PT, R8, 0x1, PT ;  /* 0x000000010800780c */ /* 0x000fda0003f04070 */
[----:B------:R-:W-:Y:S05]  /*09e0*/  @P0 EXIT ;  /* 0x000000000000094d */ /* 0x000fea0003800000 */
[----:B------:R-:W-:Y:S01]  /*09f0*/  ULDC.64 UR4, c[0x0][0x650] ;  /* 0x0001940000047ab9 */ /* 0x000fe20000000a00 */
[----:B------:R-:W-:Y:S01]  /*0a00*/  PRMT R3, RZ, 0x7610, R3 ;  /* 0x00007610ff037816 */ /* 0x000fe20000000003 */
[----:B------:R-:W-:Y:S01]  /*0a10*/  IMAD.MOV.U32 R111, RZ, RZ, -0x1 ;  /* 0xffffffffff6f7424 */ /* 0x000fe200078e00ff */
[----:B------:R-:W-:Y:S01]  /*0a20*/  ISETP.GE.U32.AND P0, PT, R16, UR4, PT ;  /* 0x0000000410007c0c */ /* 0x000fe2000bf06070 */
[----:B------:R-:W-:Y:S02]  /*0a30*/  IMAD.MOV.U32 R103, RZ, RZ, -0x1 ;  /* 0xffffffffff677424 */ /* 0x000fe400078e00ff */
[----:B------:R-:W-:Y:S01]  /*0a40*/  IMAD.MOV.U32 R23, RZ, RZ, -0x1 ;  /* 0xffffffffff177424 */ /* 0x000fe200078e00ff */
[----:B------:R-:W-:-:S13]  /*0a50*/  ISETP.GE.U32.AND.EX P0, PT, R17, UR5, PT, P0 ;  /* 0x0000000511007c0c */ /* 0x000fda000bf06100 */
[----:B------:R-:W-:Y:S05]  /*0a60*/  @P0 BRA `(.L_x_8) ;  /* 0x00000004002c0947 */ /* 0x000fea0003800000 */
[----:B------:R-:W0:Y:S01]  /*0a70*/  LDC.64 R26, c[0x0][0x628] ;  /* 0x00018a00ff1a7b82 */ /* 0x000e220000000a00 */
[----:B------:R-:W-:Y:S02]  /*0a80*/  IMAD.MOV.U32 R10, RZ, RZ, R16 ;  /* 0x000000ffff0a7224 */ /* 0x000fe400078e0010 */
[----:B------:R-:W-:-:S05]  /*0a90*/  IMAD.MOV.U32 R11, RZ, RZ, R17 ;  /* 0x000000ffff0b7224 */ /* 0x000fca00078e0011 */
[----:B------:R-:W1:Y:S08]  /*0aa0*/  LDC R8, c[0x0][0x630] ;  /* 0x00018c00ff087b82 */ /* 0x000e700000000800 */
[----:B------:R-:W2:Y:S01]  /*0ab0*/  LDC.64 R28, c[0x0][0x620] ;  /* 0x00018800ff1c7b82 */ /* 0x000ea20000000a00 */
[----:B0-----:R-:W-:-:S04]  /*0ac0*/  ISETP.NE.U32.AND P0, PT, R26, RZ, PT ;  /* 0x000000ff1a00720c */ /* 0x001fc80003f05070 */
[----:B------:R-:W-:-:S13]  /*0ad0*/  ISETP.NE.AND.EX P0, PT, R27, RZ, PT, P0 ;  /* 0x000000ff1b00720c */ /* 0x000fda0003f05300 */
[----:B-12---:R-:W-:Y:S05]  /*0ae0*/  @!P0 BRA `(.L_x_9) ;  /* 0x0000000000288947 */ /* 0x006fea0003800000 */
[----:B------:R-:W0:Y:S02]  /*0af0*/  LDC R3, c[0x0][0x634] ;  /* 0x00018d00ff037b82 */ /* 0x000e240000000800 */
[----:B0-----:R-:W-:-:S05]  /*0b00*/  IADD3 R3, P0, R16, R3, RZ ;  /* 0x0000000310037210 */ /* 0x001fca0007f1e0ff */
[----:B------:R-:W-:-:S04]  /*0b10*/  IMAD.X R21, RZ, RZ, R17, P0 ;  /* 0x000000ffff157224 */ /* 0x000fc800000e0611 */
[----:B------:R-:W-:-:S04]  /*0b20*/  IMAD.WIDE.U32 R10, R21, R26, RZ ;  /* 0x0000001a150a7225 */ /* 0x000fc800078e00ff */
[----:B------:R-:W-:-:S04]  /*0b30*/  IMAD.WIDE.U32 R12, P0, R3, R27, R10 ;  /* 0x0000001b030c7225 */ /* 0x000fc8000780000a */
[----:B------:R-:W-:-:S04]  /*0b40*/  IMAD.WIDE.U32 R10, R3, R26, RZ ;  /* 0x0000001a030a7225 */ /* 0x000fc800078e00ff */
[----:B------:R-:W-:Y:S01]  /*0b50*/  IMAD.X R15, RZ, RZ, RZ, P0 ;  /* 0x000000ffff0f7224 */ /* 0x000fe200000e06ff */
[----:B------:R-:W-:Y:S01]  /*0b60*/  IADD3 RZ, P0, R11, R12, RZ ;  /* 0x0000000c0bff7210 */ /* 0x000fe20007f1e0ff */
[----:B------:R-:W-:-:S04]  /*0b70*/  IMAD.MOV.U32 R14, RZ, RZ, R13 ;  /* 0x000000ffff0e7224 */ /* 0x000fc800078e000d */
[----:B------:R-:W-:-:S08]  /*0b80*/  IMAD.WIDE.U32.X R10, R21, R27, R14, P0 ;  /* 0x0000001b150a7225 */ /* 0x000fd000000e040e */
.L_x_9:
[----:B------:R-:W0:Y:S01]  /*0b90*/  LDC.64 R32, c[0x0][0x640] ;  /* 0x00019000ff207b82 */ /* 0x000e220000000a00 */
[--C-:B------:R-:W-:Y:S01]  /*0ba0*/  SHF.R.U64 R27, R10, R8, R11.reuse ;  /* 0x000000080a1b7219 */ /* 0x100fe2000000120b */
[----:B------:R-:W-:Y:S01]  /*0bb0*/  IMAD R24, R9, R24, R4 ;  /* 0x0000001809187224 */ /* 0x000fe200078e0204 */
[----:B------:R-:W-:Y:S01]  /*0bc0*/  SHF.R.U32.HI R3, RZ, R8, R11 ;  /* 0x00000008ff037219 */ /* 0x000fe2000001160b */
[----:B------:R-:W-:Y:S01]  /*0bd0*/  IMAD.MOV.U32 R23, RZ, RZ, 0x1 ;  /* 0x00000001ff177424 */ /* 0x000fe200078e00ff */
[----:B------:R-:W-:-:S03]  /*0be0*/  IADD3 R5, P0, RZ, -R27, RZ ;  /* 0x8000001bff057210 */ /* 0x000fc60007f1e0ff */
[----:B------:R-:W1:Y:S02]  /*0bf0*/  LDC R12, c[0x0][0x618] ;  /* 0x00018600ff0c7b82 */ /* 0x000e640000000800 */
[----:B------:R-:W-:Y:S02]  /*0c00*/  IMAD.X R3, RZ, RZ, ~R3, P0 ;  /* 0x000000ffff037224 */ /* 0x000fe400000e0e03 */
[----:B------:R-:W-:-:S04]  /*0c10*/  IMAD.WIDE.U32 R10, R5, R28, R16 ;  /* 0x0000001c050a7225 */ /* 0x000fc800078e0010 */
[----:B------:R-:W2:Y:S01]  /*0c20*/  LDC R20, c[0x0][0x608] ;  /* 0x00018200ff147b82 */ /* 0x000ea20000000800 */
[----:B------:R-:W-:Y:S02]  /*0c30*/  IMAD R8, R3, R28, RZ ;  /* 0x0000001c03087224 */ /* 0x000fe400078e02ff */
[----:B------:R-:W-:Y:S02]  /*0c40*/  IMAD.MOV.U32 R3, RZ, RZ, -0x1 ;  /* 0xffffffffff037424 */ /* 0x000fe400078e00ff */
[----:B------:R-:W-:-:S03]  /*0c50*/  IMAD R5, R5, R29, R8 ;  /* 0x0000001d05057224 */ /* 0x000fc600078e0208 */
[----:B------:R-:W3:Y:S01]  /*0c60*/  LDC R30, c[0x0][0x658] ;  /* 0x00019600ff1e7b82 */ /* 0x000ee20000000800 */
[----:B------:R-:W-:Y:S01]  /*0c70*/  IMAD.IADD R5, R11, 0x1, R5 ;  /* 0x000000010b057824 */ /* 0x000fe200078e0205 */
[----:B0-----:R-:W-:-:S04]  /*0c80*/  ISETP.NE.U32.AND P0, PT, R32, RZ, PT ;  /* 0x000000ff2000720c */ /* 0x001fc80003f05070 */
[----:B------:R-:W-:Y:S02]  /*0c90*/  ISETP.NE.AND.EX P0, PT, R33, RZ, PT, P0 ;  /* 0x000000ff2100720c */ /* 0x000fe40003f05300 */
[----:B------:R-:W0:Y:S01]  /*0ca0*/  LDC R26, c[0x0][0x600] ;  /* 0x00018000ff1a7b82 */ /* 0x000e220000000800 */
[-CC-:B-1----:R-:W-:Y:S02]  /*0cb0*/  SHF.R.U64 R14, R10, R12.reuse, R5.reuse ;  /* 0x0000000c0a0e7219 */ /* 0x182fe40000001205 */
[----:B------:R-:W-:-:S05]  /*0cc0*/  SHF.R.U32.HI R5, RZ, R12, R5 ;  /* 0x0000000cff057219 */ /* 0x000fca0000011605 */
[----:B------:R-:W1:Y:S01]  /*0cd0*/  LDC R15, c[0x0][0x648] ;  /* 0x00019200ff0f7b82 */ /* 0x000e620000000800 */
[-CC-:B--2---:R-:W-:Y:S02]  /*0ce0*/  SHF.R.U64 R29, R14, R20.reuse, R5.reuse ;  /* 0x000000140e1d7219 */ /* 0x184fe40000001205 */
[----:B------:R-:W-:-:S05]  /*0cf0*/  SHF.R.U32.HI R5, RZ, R20, R5 ;  /* 0x00000014ff057219 */ /* 0x000fca0000011605 */
[----:B------:R-:W2:Y:S01]  /*0d00*/  LDC R21, c[0x0][0x638] ;  /* 0x00018e00ff157b82 */ /* 0x000ea20000000800 */
[-CC-:B---3--:R-:W-:Y:S02]  /*0d10*/  SHF.R.U64 R20, R29, R30.reuse, R5.reuse ;  /* 0x0000001e1d147219 */ /* 0x188fe40000001205 */
[-C--:B------:R-:W-:Y:S02]  /*0d20*/  SHF.L.U32 R3, R3, R30.reuse, RZ ;  /* 0x0000001e03037219 */ /* 0x080fe400000006ff */
[----:B------:R-:W-:Y:S01]  /*0d30*/  SHF.R.U32.HI R5, RZ, R30, R5 ;  /* 0x0000001eff057219 */ /* 0x000fe20000011605 */
[----:B------:R-:W-:Y:S01]  /*0d40*/  IMAD.MOV.U32 R4, RZ, RZ, R20 ;  /* 0x000000ffff047224 */ /* 0x000fe200078e0014 */
[----:B------:R-:W-:Y:S01]  /*0d50*/  LOP3.LUT R12, RZ, R3, RZ, 0x33, !PT ;  /* 0x00000003ff0c7212 */ /* 0x000fe200078e33ff */
[----:B------:R-:W3:Y:S01]  /*0d60*/  LDC R25, c[0x0][0x610] ;  /* 0x00018400ff197b82 */ /* 0x000ee20000000800 */
[----:B------:R-:W-:Y:S05]  /*0d70*/  @!P0 BRA `(.L_x_10) ;  /* 0x0000000000288947 */ /* 0x000fea0003800000 */
[----:B------:R-:W4:Y:S02]  /*0d80*/  LDC R3, c[0x0][0x64c] ;  /* 0x00019300ff037b82 */ /* 0x000f240000000800 */
[----:B----4-:R-:W-:-:S05]  /*0d90*/  IADD3 R3, P0, R20, R3, RZ ;  /* 0x0000000314037210 */ /* 0x010fca0007f1e0ff */
        /* <DEDUP_REMOVED lines=8> */
.L_x_10:
[----:B-1----:R-:W-:Y:S01]  /*0e20*/  SHF.R.U64 R4, R4, R15, R5 ;  /* 0x0000000f04047219 */ /* 0x002fe20000001205 */
[----:B0-----:R-:W-:Y:S01]  /*0e30*/  VIADD R5, R26, 0xffffffff ;  /* 0xffffffff1a057836 */ /* 0x001fe20000000000 */
[----:B------:R-:W-:Y:S01]  /*0e40*/  SHF.L.U32 R3, R23, R30, RZ ;  /* 0x0000001e17037219 */ /* 0x000fe200000006ff */
[----:B------:R-:W-:Y:S01]  /*0e50*/  IMAD.MOV.U32 R23, RZ, RZ, R27 ;  /* 0x000000ffff177224 */ /* 0x000fe200078e001b */
[----:B------:R-:W-:Y:S01]  /*0e60*/  LOP3.LUT R12, R29, R12, RZ, 0xc0, !PT ;  /* 0x0000000c1d0c7212 */ /* 0x000fe200078ec0ff */
[----:B------:R-:W-:Y:S01]  /*0e70*/  IMAD.MOV R8, RZ, RZ, -R4 ;  /* 0x000000ffff087224 */ /* 0x000fe200078e0a04 */
[----:B------:R-:W-:-:S03]  /*0e80*/  SEL R7, R7, R24, !P1 ;  /* 0x0000001807077207 */ /* 0x000fc60004800000 */
[----:B------:R-:W-:Y:S01]  /*0e90*/  IMAD R12, R3, R4, R12 ;  /* 0x00000004030c7224 */ /* 0x000fe200078e020c */
[----:B------:R-:W-:Y:S01]  /*0ea0*/  LOP3.LUT R4, R14, R5, RZ, 0xc0, !PT ;  /* 0x000000050e047212 */ /* 0x000fe200078ec0ff */
[----:B--2---:R-:W-:Y:S02]  /*0eb0*/  IMAD R3, R8, R21, R20 ;  /* 0x0000001508037224 */ /* 0x004fe400078e0214 */
[----:B---3--:R-:W-:Y:S02]  /*0ec0*/  IMAD R7, R12, R25, R7 ;  /* 0x000000190c077224 */ /* 0x008fe400078e0207 */
[----:B------:R-:W-:Y:S02]  /*0ed0*/  IMAD.MOV.U32 R5, RZ, RZ, 0x1 ;  /* 0x00000001ff057424 */ /* 0x000fe400078e00ff */
[----:B------:R-:W-:-:S03]  /*0ee0*/  IMAD R4, R3, R26, R4 ;  /* 0x0000001a03047224 */ /* 0x000fc600078e0204 */
[----:B------:R-:W-:Y:S02]  /*0ef0*/  PRMT R3, R5, 0x7610, R3 ;  /* 0x0000761005037816 */ /* 0x000fe40000000003 */
[----:B------:R-:W-:Y:S02]  /*0f00*/  SEL R103, R4, R7, !P1 ;  /* 0x0000000704677207 */ /* 0x000fe40004800000 */
[----:B------:R-:W-:-:S07]  /*0f10*/  SEL R111, R7, R4, !P1 ;  /* 0x00000004076f7207 */ /* 0x000fce0004800000 */
.L_x_8:
[----:B------:R-:W-:-:S08]  /*0f20*/  NOP ;  /* 0x0000000000007918 */ /* 0x000fd00000000000 */
[----:B------:R-:W0:Y:S02]  /*0f30*/  USETMAXREG.TRY_ALLOC.CTAPOOL UP0, 0xe8 ;  /* 0x000000e8000079c8 */ /* 0x000e240008000600 */
[----:B0-----:R-:W-:-:S13]  /*0f40*/  PLOP3.LUT P0, PT, PT, PT, UP0, 0x80, 0x0 ;  /* 0x000000000000781c */ /* 0x001fda0003f0f008 */
[----:B------:R-:W-:Y:S05]  /*0f50*/  @!P0 BRA `(.L_x_8) ;  /* 0xfffffffc00f08947 */ /* 0x000fea000383ffff */
[----:B------:R-:W-:Y:S01]  /*0f60*/  ULDC.64 UR4, c[0x0][0x598] ;  /* 0x0001660000047ab9 */ /* 0x000fe20000000a00 */
[----:B------:R-:W-:Y:S01]  /*0f70*/  ULDC.64 UR36, c[0x0][0x208] ;  /* 0x0000820000247ab9 */ /* 0x000fe20000000a00 */
[----:B------:R-:W-:-:S04]  /*0f80*/  ISETP.NE.U32.AND P0, PT, RZ, UR4, PT ;  /* 0x00000004ff007c0c */ /* 0x000fc8000bf05070 */
[----:B------:R-:W-:-:S13]  /*0f90*/  ISETP.NE.AND.EX P0, PT, RZ, UR5, PT, P0 ;  /* 0x00000005ff007c0c */ /* 0x000fda000bf05300 */
[----:B------:R-:W-:Y:S05]  /*0fa0*/  @!P0 BRA `(.L_x_11) ;  /* 0x00000000001c8947 */ /* 0x000fea0003800000 */
[----:B------:R-:W0:Y:S02]  /*0fb0*/  LDC.64 R4, c[0x0][0x598] ;  /* 0x00016600ff047b82 */ /* 0x000e240000000a00 */
[----:B0-----:R-:W2:Y:S02]  /*0fc0*/  LDG.E.64 R4, desc[UR36][R4.64] ;  /* 0x0000002404047981 */ /* 0x001ea4000c1e1b00 */
[----:B--2---:R-:W-:-:S04]  /*0fd0*/  ISETP.NE.U32.AND P0, PT, R4, RZ, PT ;  /* 0x000000ff0400720c */ /* 0x004fc80003f05070 */
[----:B------:R-:W-:-:S13]  /*0fe0*/  ISETP.NE.AND.EX P0, PT, R5, RZ, PT, P0 ;  /* 0x000000ff0500720c */ /* 0x000fda0003f05300 */
[----:B------:R-:W-:Y:S05]  /*0ff0*/  @!P0 BRA `(.L_x_11) ;  /* 0x0000000000088947 */ /* 0x000fea0003800000 */
[----:B------:R0:W5:Y:S01]  /*1000*/  LD.E R90, desc[UR36][R4.64] ;  /* 0x00000024045a7980 */ /* 0x000162000c101900 */
[----:B------:R-:W-:Y:S05]  /*1010*/  BRA `(.L_x_12) ;  /* 0x0000000000247947 */ /* 0x000fea0003800000 */
.L_x_11:
[----:B------:R-:W-:Y:S02]  /*1020*/  ULDC.64 UR4, c[0x0][0x588] ;  /* 0x0001620000047ab9 */ /* 0x000fe40000000a00 */
[----:B------:R-:W-:-:S04]  /*1030*/  ISETP.NE.U32.AND P0, PT, RZ, UR4, PT ;  /* 0x00000004ff007c0c */ /* 0x000fc8000bf05070 */
[----:B------:R-:W-:-:S13]  /*1040*/  ISETP.NE.AND.EX P0, PT, RZ, UR5, PT, P0 ;  /* 0x00000005ff007c0c */ /* 0x000fda000bf05300 */
[----:B------:R-:W-:Y:S05]  /*1050*/  @!P0 BRA `(.L_x_13) ;  /* 0x00000000000c8947 */ /* 0x000fea0003800000 */
[----:B------:R-:W0:Y:S02]  /*1060*/  LDC.64 R90, c[0x0][0x588] ;  /* 0x00016200ff5a7b82 */ /* 0x000e240000000a00 */
[----:B0-----:R1:W5:Y:S01]  /*1070*/  LDG.E R90, desc[UR36][R90.64] ;  /* 0x000000245a5a7981 */ /* 0x001362000c1e1900 */
[----:B------:R-:W-:Y:S05]  /*1080*/  BRA `(.L_x_12) ;  /* 0x0000000000087947 */ /* 0x000fea0003800000 */
.L_x_13:
[----:B------:R-:W-:Y:S02]  /*1090*/  ULDC UR4, c[0x0][0x580] ;  /* 0x0001600000047ab9 */ /* 0x000fe40000000800 */
[----:B------:R-:W-:-:S07]  /*10a0*/  IMAD.U32 R90, RZ, RZ, UR4 ;  /* 0x00000004ff5a7e24 */ /* 0x000fce000f8e00ff */
.L_x_12:
[----:B------:R-:W-:Y:S02]  /*10b0*/  ULDC.64 UR4, c[0x0][0x5a0] ;  /* 0x0001680000047ab9 */ /* 0x000fe40000000a00 */
[----:B------:R-:W-:-:S04]  /*10c0*/  ISETP.NE.U32.AND P0, PT, RZ, UR4, PT ;  /* 0x00000004ff007c0c */ /* 0x000fc8000bf05070 */
[----:B------:R-:W-:-:S13]  /*10d0*/  ISETP.NE.AND.EX P0, PT, RZ, UR5, PT, P0 ;  /* 0x00000005ff007c0c */ /* 0x000fda000bf05300 */
[----:B------:R-:W-:Y:S05]  /*10e0*/  @!P0 BRA `(.L_x_14) ;  /* 0x00000000001c8947 */ /* 0x000fea0003800000 */
[----:B0-----:R-:W0:Y:S02]  /*10f0*/  LDC.64 R4, c[0x0][0x5a0] ;  /* 0x00016800ff047b82 */ /* 0x001e240000000a00 */
[----:B0-----:R-:W2:Y:S02]  /*1100*/  LDG.E.64 R4, desc[UR36][R4.64] ;  /* 0x0000002404047981 */ /* 0x001ea4000c1e1b00 */
[----:B--2---:R-:W-:-:S04]  /*1110*/  ISETP.NE.U32.AND P0, PT, R4, RZ, PT ;  /* 0x000000ff0400720c */ /* 0x004fc80003f05070 */
[----:B------:R-:W-:-:S13]  /*1120*/  ISETP.NE.AND.EX P0, PT, R5, RZ, PT, P0 ;  /* 0x000000ff0500720c */ /* 0x000fda0003f05300 */
[----:B------:R-:W-:Y:S05]  /*1130*/  @!P0 BRA `(.L_x_14) ;  /* 0x0000000000088947 */ /* 0x000fea0003800000 */
[----:B-1----:R0:W5:Y:S01]  /*1140*/  LD.E R91, desc[UR36][R4.64] ;  /* 0x00000024045b7980 */ /* 0x002162000c101900 */
[----:B------:R-:W-:Y:S05]  /*1150*/  BRA `(.L_x_15) ;  /* 0x0000000000247947 */ /* 0x000fea0003800000 */
.L_x_14:
[----:B------:R-:W-:Y:S02]  /*1160*/  ULDC.64 UR4, c[0x0][0x590] ;  /* 0x0001640000047ab9 */ /* 0x000fe40000000a00 */
[----:B------:R-:W-:-:S04]  /*1170*/  ISETP.NE.U32.AND P0, PT, RZ, UR4, PT ;  /* 0x00000004ff007c0c */ /* 0x000fc8000bf05070 */
[----:B------:R-:W-:-:S13]  /*1180*/  ISETP.NE.AND.EX P0, PT, RZ, UR5, PT, P0 ;  /* 0x00000005ff007c0c */ /* 0x000fda000bf05300 */
[----:B------:R-:W-:Y:S05]  /*1190*/  @!P0 BRA `(.L_x_16) ;  /* 0x00000000000c8947 */ /* 0x000fea0003800000 */
[----:B0-----:R-:W1:Y:S02]  /*11a0*/  LDC.64 R4, c[0x0][0x590] ;  /* 0x00016400ff047b82 */ /* 0x001e640000000a00 */
[----:B-1----:R1:W5:Y:S01]  /*11b0*/  LDG.E R91, desc[UR36][R4.64] ;  /* 0x00000024045b7981 */ /* 0x002362000c1e1900 */
[----:B------:R-:W-:Y:S05]  /*11c0*/  BRA `(.L_x_15) ;  /* 0x0000000000087947 */ /* 0x000fea0003800000 */
.L_x_16:
[----:B------:R-:W-:Y:S02]  /*11d0*/  ULDC UR4, c[0x0][0x584] ;  /* 0x0001610000047ab9 */ /* 0x000fe40000000800 */
[----:B-1----:R-:W-:-:S07]  /*11e0*/  IMAD.U32 R91, RZ, RZ, UR4 ;  /* 0x00000004ff5b7e24 */ /* 0x002fce000f8e00ff */
.L_x_15:
[----:B------:R-:W-:-:S13]  /*11f0*/  LOP3.LUT P0, RZ, R3, 0xff, RZ, 0xc0, !PT ;  /* 0x000000ff03ff7812 */ /* 0x000fda000780c0ff */
[----:B------:R-:W-:Y:S05]  /*1200*/  @!P0 EXIT ;  /* 0x000000000000894d */ /* 0x000fea0003800000 */
[----:B------:R-:W2:Y:S01]  /*1210*/  LDC R93, c[0x0][0x658] ;  /* 0x00019600ff5d7b82 */ /* 0x000ea20000000800 */
[----:B------:R-:W-:Y:S01]  /*1220*/  LOP3.LUT R6, R6, 0x1, RZ, 0xc0, !PT ;  /* 0x0000000106067812 */ /* 0x000fe200078ec0ff */
[----:B------:R-:W-:Y:S01]  /*1230*/  ULDC.64 UR6, c[0x0][0x288] ;  /* 0x0000a20000067ab9 */ /* 0x000fe20000000a00 */
[----:B------:R-:W-:Y:S01]  /*1240*/  SHF.R.U32.HI R3, RZ, 0x2, R98 ;  /* 0x00000002ff037819 */ /* 0x000fe20000011662 */
[----:B------:R-:W-:Y:S01]  /*1250*/  UIADD3 UR4, UR7, 0x7f, URZ ;  /* 0x0000007f07047890 */ /* 0x000fe2000fffe03f */
[----:B------:R-:W-:Y:S01]  /*1260*/  SHF.R.U32.HI R0, RZ, 0x1, R0 ;  /* 0x00000001ff007819 */ /* 0x000fe20000011600 */
[----:B------:R-:W-:Y:S01]  /*1270*/  IMAD.SHL.U32 R88, R6, 0x40, RZ ;  /* 0x0000004006587824 */ /* 0x000fe200078e00ff */
[----:B------:R-:W-:Y:S01]  /*1280*/  LOP3.LUT R3, R3, 0x7, RZ, 0xc0, !PT ;  /* 0x0000000703037812 */ /* 0x000fe200078ec0ff */
[----:B------:R-:W3:Y:S01]  /*1290*/  LDC.64 R96, c[0x0][0x5c8] ;  /* 0x00017200ff607b82 */ /* 0x000ee20000000a00 */
[----:B------:R-:W-:Y:S01]  /*12a0*/  USHF.R.S32.HI UR5, URZ, 0x1f, UR4 ;  /* 0x0000001f3f057899 */ /* 0x000fe20008011404 */
[----:B------:R-:W-:Y:S01]  /*12b0*/  LOP3.LUT R0, R0, 0x30, RZ, 0xc0, !PT ;  /* 0x0000003000007812 */ /* 0x000fe200078ec0ff */
[----:B01----:R-:W-:Y:S01]  /*12c0*/  IMAD.MOV.U32 R4, RZ, RZ, 0x1 ;  /* 0x00000001ff047424 */ /* 0x003fe200078e00ff */
[--C-:B------:R-:W-:Y:S01]  /*12d0*/  LOP3.LUT R88, R88, 0x40, R3.reuse, 0xe2, !PT ;  /* 0x0000004058587812 */ /* 0x100fe200078ee203 */
[----:B------:R-:W-:Y:S01]  /*12e0*/  ULEA.HI UR5, UR5, UR4, URZ, 0x7 ;  /* 0x0000000405057291 */ /* 0x000fe2000f8f383f */
[-C--:B------:R-:W-:Y:S01]  /*12f0*/  IADD3 R3, RZ, -R0.reuse, -R3 ;  /* 0x80000000ff037210 */ /* 0x080fe20007ffe803 */
[----:B------:R-:W-:Y:S01]  /*1300*/  IMAD.U32 R5, RZ, RZ, UR6 ;  /* 0x00000006ff057e24 */ /* 0x000fe2000f8e00ff */
[----:B------:R-:W0:Y:S01]  /*1310*/  LDC R100, c[0x0][0x600] ;  /* 0x00018000ff647b82 */ /* 0x000e220000000800 */
[----:B------:R-:W-:Y:S01]  /*1320*/  LOP3.LUT R88, R88, R0, RZ, 0xfc, !PT ;  /* 0x0000000058587212 */ /* 0x000fe200078efcff */
[----:B------:R-:W-:Y:S01]  /*1330*/  IMAD.MOV.U32 R0, RZ, RZ, -0x1 ;  /* 0xffffffffff007424 */ /* 0x000fe200078e00ff */
[----:B------:R-:W-:Y:S01]  /*1340*/  USHF.R.S32.HI UR43, URZ, 0x7, UR5 ;  /* 0x000000073f2b7899 */ /* 0x000fe20008011405 */
[----:B------:R-:W-:Y:S01]  /*1350*/  LOP3.LUT R92, R98, 0x3, RZ, 0xc0, !PT ;  /* 0x00000003625c7812 */ /* 0x000fe200078ec0ff */
[----:B------:R-:W-:Y:S01]  /*1360*/  IMAD R3, R6, -0x40, R3 ;  /* 0xffffffc006037824 */ /* 0x000fe200078e0203 */
[----:B------:R-:W-:Y:S01]  /*1370*/  LOP3.LUT R99, R98, 0x80, RZ, 0xc0, !PT ;  /* 0x0000008062637812 */ /* 0x000fe200078ec0ff */
[----:B------:R-:W-:Y:S01]  /*1380*/  UISETP.LT.AND UP0, UPT, UR43, 0x1, UPT ;  /* 0x000000012b00788c */ /* 0x000fe2000bf01270 */
[-C--:B--2---:R-:W-:Y:S01]  /*1390*/  SHF.L.U32 R0, R0, R93.reuse, RZ ;  /* 0x0000005d00007219 */ /* 0x084fe200000006ff */
[----:B------:R-:W-:Y:S01]  /*13a0*/  ULDC UR4, c[0x0][0x284] ;  /* 0x0000a10000047ab9 */ /* 0x000fe20000000800 */
[----:B------:R-:W-:Y:S01]  /*13b0*/  IMAD R92, R92, -0x2, R5 ;  /* 0xfffffffe5c5c7824 */ /* 0x000fe200078e0205 */
[----:B------:R-:W-:Y:S01]  /*13c0*/  USEL UR44, UR43, 0x1, UP0 ;  /* 0x000000012b2c7887 */ /* 0x000fe20008000000 */
[----:B------:R-:W-:Y:S01]  /*13d0*/  SHF.L.U32 R93, R4, R93, RZ ;  /* 0x0000005d045d7219 */ /* 0x000fe200000006ff */
[----:B------:R-:W-:Y:S01]  /*13e0*/  IMAD.SHL.U32 R98, R98, 0x2, RZ ;  /* 0x0000000262627824 */ /* 0x000fe200078e00ff */
[----:B------:R-:W-:Y:S01]  /*13f0*/  LOP3.LUT R118, R18, 0x1, RZ, 0xfc, !PT ;  /* 0x0000000112767812 */ /* 0x000fe200078efcff */
[----:B------:R-:W-:Y:S01]  /*1400*/  VIADD R102, R3, UR4 ;  /* 0x0000000403667c36 */ /* 0x000fe20008000000 */
[C-C-:B---3--:R-:W-:Y:S01]  /*1410*/  SHF.L.U64.HI R94, R96.reuse, 0x7, R97.reuse ;  /* 0x00000007605e7819 */ /* 0x148fe20000010261 */
[----:B------:R-:W-:Y:S01]  /*1420*/  IMAD.MOV.U32 R89, RZ, RZ, RZ ;  /* 0x000000ffff597224 */ /* 0x000fe200078e00ff */
[C---:B------:R-:W-:Y:S01]  /*1430*/  SHF.L.U64.HI R95, R96.reuse, 0x3, R97 ;  /* 0x00000003605f7819 */ /* 0x040fe20000010261 */
[C---:B------:R-:W-:Y:S01]  /*1440*/  IMAD.SHL.U32 R97, R96.reuse, 0x80, RZ ;  /* 0x0000008060617824 */ /* 0x040fe200078e00ff */
[----:B------:R-:W-:Y:S01]  /*1450*/  SHF.R.U32.HI R99, RZ, 0x7, R99 ;  /* 0x00000007ff637819 */ /* 0x000fe20000011663 */
[----:B------:R-:W-:Y:S01]  /*1460*/  IMAD.SHL.U32 R96, R96, 0x8, RZ ;  /* 0x0000000860607824 */ /* 0x000fe200078e00ff */
[----:B------:R-:W-:Y:S01]  /*1470*/  LOP3.LUT R101, RZ, R0, RZ, 0x33, !PT ;  /* 0x00000000ff657212 */ /* 0x000fe200078e33ff */
[----:B------:R-:W-:Y:S01]  /*1480*/  UIADD3 UR44, UR43, -UR44, URZ ;  /* 0x8000002c2b2c7290 */ /* 0x000fe2000fffe03f */
[----:B0-----:R-:W-:Y:S01]  /*1490*/  VIADD R100, R100, 0xffffffff ;  /* 0xffffffff64647836 */ /* 0x001fe20000000000 */
[----:B------:R-:W-:Y:S01]  /*14a0*/  UMOV UR40, URZ ;  /* 0x0000003f00287c82 */ /* 0x000fe20008000000 */
[----:B------:R-:W-:-:S09]  /*14b0*/  UMOV UR42, URZ ;  /* 0x0000003f002a7c82 */ /* 0x000fd20008000000 */
.L_x_160:
[----:B0-----:R-:W0:Y:S01]  /*14c0*/  SHFL.IDX PT, R0, R99, RZ, 0x1f ;  /* 0x00001fff63007589 */ /* 0x001e2200000e0000 */
[----:B-1----:R-:W1:Y:S01]  /*14d0*/  S2UR UR7, SR_CgaCtaId ;  /* 0x00000000000779c3 */ /* 0x002e620000008800 */
[----:B------:R-:W-:Y:S01]  /*14e0*/  UMOV UR6, 0x400 ;  /* 0x0000040000067882 */ /* 0x000fe20000000000 */
[----:B0-----:R-:W-:Y:S01]  /*14f0*/  R2UR UR4, R0 ;  /* 0x00000000000472ca */ /* 0x001fe200000e0000 */
[----:B-1----:R-:W-:-:S12]  /*1500*/  ULEA UR6, UR7, UR6, 0x18 ;  /* 0x0000000607067291 */ /* 0x002fd8000f8ec03f */
[----:B------:R-:W-:-:S04]  /*1510*/  ULEA.HI UR5, UR4, UR4, URZ, 0x1 ;  /* 0x0000000404057291 */ /* 0x000fc8000f8f083f */
[----:B------:R-:W-:-:S04]  /*1520*/  ULOP3.LUT UR5, UR5, 0x7fffe, URZ, 0xc0, !UPT ;  /* 0x0007fffe05057892 */ /* 0x000fc8000f8ec03f */
[----:B------:R-:W-:-:S03]  /*1530*/  UIADD3 UR5, UR4, -UR5, URZ ;  /* 0x8000000504057290 */ /* 0x000fc6000fffe03f */
[----:B------:R-:W-:Y:S01]  /*1540*/  ULDC UR4, c[0x0][0x28c] ;  /* 0x0000a30000047ab9 */ /* 0x000fe20000000800 */
[----:B------:R-:W-:Y:S01]  /*1550*/  ULEA UR5, UR5, UR6, 0xd ;  /* 0x0000000605057291 */ /* 0x000fe2000f8e683f */
[----:B------:R-:W-:-:S03]  /*1560*/  ISETP.LT.AND P0, PT, RZ, UR4, PT ;  /* 0x00000004ff007c0c */ /* 0x000fc6000bf01270 */
[----:B------:R-:W-:-:S04]  /*1570*/  UIADD3 UR5, UR5, 0x100, URZ ;  /* 0x0000010005057890 */ /* 0x000fc8000fffe03f */
[----:B------:R-:W-:-:S04]  /*1580*/  USHF.R.U32.HI UR5, URZ, 0x4, UR5 ;  /* 0x000000043f057899 */ /* 0x000fc80008011605 */
[----:B------:R-:W-:-:S04]  /*1590*/  ULOP3.LUT UR5, UR5, 0x3fff, URZ, 0xc0, !UPT ;  /* 0x00003fff05057892 */ /* 0x000fc8000f8ec03f */
[----:B------:R-:W-:Y:S01]  /*15a0*/  ULOP3.LUT UR45, UR5, 0x10000, URZ, 0xfc, !UPT ;  /* 0x00010000052d7892 */ /* 0x000fe2000f8efc3f */
[----:B--2345:R-:W-:Y:S11]  /*15b0*/  @P0 BRA `(.L_x_17) ;  /* 0x0000000000400947 */ /* 0x03cff60003800000 */
[----:B------:R-:W-:Y:S01]  /*15c0*/  MOV R0, 0x0 ;  /* 0x0000000000007802 */ /* 0x000fe20000000f00 */
[----:B------:R-:W-:Y:S01]  /*15d0*/  ULDC.64 UR4, c[0x4][0x68] ;  /* 0x01001a0000047ab9 */ /* 0x000fe20000000a00 */
[----:B------:R-:W-:Y:S01]  /*15e0*/  ULDC.64 UR6, c[0x4][0x8] ;  /* 0x0100020000067ab9 */ /* 0x000fe20000000a00 */
[----:B------:R-:W-:Y:S01]  /*15f0*/  IMAD.U32 R4, RZ, RZ, UR4 ;  /* 0x00000004ff047e24 */ /* 0x000fe2000f8e00ff */
[----:B------:R0:W1:Y:S01]  /*1600*/  LDC.64 R14, c[0x4][R0] ;  /* 0x01000000000e7b82 */ /* 0x0000620000000a00 */
[----:B------:R-:W-:Y:S01]  /*1610*/  IMAD.U32 R5, RZ, RZ, UR5 ;  /* 0x00000005ff057e24 */ /* 0x000fe2000f8e00ff */
[----:B------:R-:W-:Y:S01]  /*1620*/  ULDC.64 UR4, c[0x4][0x70] ;  /* 0x01001c0000047ab9 */ /* 0x000fe20000000a00 */
[----:B------:R-:W-:Y:S02]  /*1630*/  IMAD.U32 R10, RZ, RZ, UR6 ;  /* 0x00000006ff0a7e24 */ /* 0x000fe4000f8e00ff */
[----:B------:R-:W-:Y:S02]  /*1640*/  IMAD.U32 R6, RZ, RZ, UR4 ;  /* 0x00000004ff067e24 */ /* 0x000fe4000f8e00ff */
[----:B------:R-:W-:-:S02]  /*1650*/  IMAD.U32 R7, RZ, RZ, UR5 ;  /* 0x00000005ff077e24 */ /* 0x000fc4000f8e00ff */
[----:B------:R-:W-:Y:S02]  /*1660*/  IMAD.U32 R11, RZ, RZ, UR7 ;  /* 0x00000007ff0b7e24 */ /* 0x000fe4000f8e00ff */
[----:B------:R-:W-:Y:S02]  /*1670*/  IMAD.MOV.U32 R8, RZ, RZ, 0x1e1 ;  /* 0x000001e1ff087424 */ /* 0x000fe400078e00ff */
[----:B------:R-:W-:Y:S02]  /*1680*/  IMAD.MOV.U32 R12, RZ, RZ, 0x1 ;  /* 0x00000001ff0c7424 */ /* 0x000fe400078e00ff */
[----:B0-----:R-:W-:-:S07]  /*1690*/  IMAD.MOV.U32 R13, RZ, RZ, RZ ;  /* 0x000000ffff0d7224 */ /* 0x001fce00078e00ff */
[----:B------:R-:W-:-:S07]  /*16a0*/  LEPC R20, `(.L_x_17) ;  /* 0x000000001014794e */ /* 0x000fce0000000000 */
[----:B-1---5:R-:W-:Y:S05]  /*16b0*/  CALL.ABS.NOINC R14 ;  /* 0x000000000e007343 */ /* 0x022fea0003c00000 */
.L_x_17:
[----:B------:R-:W-:-:S13]  /*16c0*/  ISETP.NE.AND P0, PT, R118, 0x3, PT ;  /* 0x000000037600780c */ /* 0x000fda0003f05270 */
[----:B------:R-:W-:Y:S05]  /*16d0*/  @!P0 BRA `(.L_x_18) ;  /* 0x0000000000048947 */ /* 0x000fea0003800000 */
[----:B------:R-:W-:Y:S01]  /*16e0*/  BPT.TRAP 0x1 ;  /* 0x000000040000795c */ /* 0x000fe20000300000 */
.L_x_18:
[----:B------:R-:W0:Y:S01]  /*16f0*/  S2UR UR5, SR_CgaCtaId ;  /* 0x00000000000579c3 */ /* 0x000e220000008800 */
[----:B------:R-:W-:Y:S01]  /*1700*/  UMOV UR4, 0x400 ;  /* 0x0000040000047882 */ /* 0x000fe20000000000 */
[----:B------:R-:W-:Y:S02]  /*1710*/  IMAD.U32 R0, RZ, RZ, UR40 ;  /* 0x00000028ff007e24 */ /* 0x000fe4000f8e00ff */
[----:B------:R-:W-:-:S03]  /*1720*/  IMAD.U32 R3, RZ, RZ, UR42 ;  /* 0x0000002aff037e24 */ /* 0x000fc6000f8e00ff */
[----:B------:R-:W-:Y:S01]  /*1730*/  SHF.L.U32 R0, R0, 0x1f, RZ ;  /* 0x0000001f00007819 */ /* 0x000fe200000006ff */
[----:B0-----:R-:W-:-:S06]  /*1740*/  ULEA UR4, UR5, UR4, 0x18 ;  /* 0x0000000405047291 */ /* 0x001fcc000f8ec03f */
[----:B------:R-:W-:-:S04]  /*1750*/  IMAD.U32 R6, RZ, RZ, UR4 ;  /* 0x00000004ff067e24 */ /* 0x000fc8000f8e00ff */
[----:B------:R-:W-:-:S04]  /*1760*/  IMAD R3, R3, 0x8, R6 ;  /* 0x0000000803037824 */ /* 0x000fc800078e0206 */
[----:B------:R0:W1:Y:S01]  /*1770*/  SYNCS.PHASECHK.TRANS64.TRYWAIT P1, [R3+URZ], R0 ;  /* 0x00000000030075a7 */ /* 0x000062000802017f */
[----:B------:R-:W-:Y:S05]  /*1780*/  @!P0 BRA `(.L_x_19) ;  /* 0x0000000000048947 */ /* 0x000fea0003800000 */
[----:B------:R-:W-:Y:S01]  /*1790*/  BPT.TRAP 0x1 ;  /* 0x000000040000795c */ /* 0x000fe20000300000 */
.L_x_19:
[----:B------:R-:W-:-:S05]  /*17a0*/  IMAD.U32 R4, RZ, RZ, UR44 ;  /* 0x0000002cff047e24 */ /* 0x000fca000f8e00ff */
[----:B------:R-:W-:Y:S01]  /*17b0*/  ISETP.GE.AND P2, PT, R4, 0x1, PT ;  /* 0x000000010400780c */ /* 0x000fe20003f46270 */
[----:B-1----:R-:W-:-:S12]  /*17c0*/  @P1 BRA `(.L_x_20) ;  /* 0x0000000000081947 */ /* 0x002fd80003800000 */
[----:B------:R-:W1:Y:S02]  /*17d0*/  SYNCS.PHASECHK.TRANS64.TRYWAIT P1, [R3+URZ], R0 ;  /* 0x00000000030075a7 */ /* 0x000e64000802017f */
[----:B-1----:R-:W-:Y:S05]  /*17e0*/  @!P1 BRA `(.L_x_21) ;  /* 0x0000007800809947 */ /* 0x002fea0003800000 */
.L_x_20:
[----:B------:R-:W-:Y:S05]  /*17f0*/  WARPSYNC.ALL ;  /* 0x0000000000007948 */ /* 0x000fea0003800000 */
[----:B------:R-:W-:Y:S01]  /*1800*/  R2UR UR4, R6 ;  /* 0x00000000060472ca */ /* 0x000fe200000e0000 */
[----:B------:R-:W-:Y:S01]  /*1810*/  ULEA UR8, UR42, UR45, 0xc ;  /* 0x0000002d2a087291 */ /* 0x000fe2000f8e603f */
[----:B------:R-:W-:Y:S01]  /*1820*/  WARPGROUP.ARRIVE ;  /* 0x00000000000079c5 */ /* 0x000fe20000000000 */
[----:B------:R-:W-:Y:S01]  /*1830*/  UMOV UR9, 0x40000040 ;  /* 0x4000004000097882 */ /* 0x000fe20000000000 */
[----:B------:R-:W-:Y:S01]  /*1840*/  UMOV UR11, 0x40000040 ;  /* 0x40000040000b7882 */ /* 0x000fe20000000000 */
[----:B------:R-:W-:Y:S01]  /*1850*/  UIADD3 UR12, UR8, 0x400, URZ ;  /* 0x00000400080c7890 */ /* 0x000fe2000fffe03f */
[----:B------:R-:W-:Y:S01]  /*1860*/  UMOV UR15, UR11 ;  /* 0x0000000b000f7c82 */ /* 0x000fe20008000000 */
[----:B------:R-:W-:Y:S01]  /*1870*/  UMOV UR13, 0x40000040 ;  /* 0x40000040000d7882 */ /* 0x000fe20000000000 */
[----:B------:R-:W-:-:S05]  /*1880*/  UIADD3 UR5, UR8, 0x402, URZ ;  /* 0x0000040208057890 */ /* 0x000fca000fffe03f */
[----:B------:R-:W-:-:S04]  /*1890*/  UIADD3 UR4, UR4, 0x40100, URZ ;  /* 0x0004010004047890 */ /* 0x000fc8000fffe03f */
[----:B------:R-:W-:-:S04]  /*18a0*/  USHF.R.U32.HI UR4, URZ, 0x4, UR4 ;  /* 0x000000043f047899 */ /* 0x000fc80008011604 */
[----:B------:R-:W-:-:S04]  /*18b0*/  ULOP3.LUT UR4, UR4, 0x3fff, URZ, 0xc0, !UPT ;  /* 0x00003fff04047892 */ /* 0x000fc8000f8ec03f */
[----:B------:R-:W-:-:S04]  /*18c0*/  ULOP3.LUT UR4, UR4, 0x10000, URZ, 0xfc, !UPT ;  /* 0x0001000004047892 */ /* 0x000fc8000f8efc3f */
[----:B------:R-:W-:-:S07]  /*18d0*/  ULEA UR6, UR42, UR4, 0xa ;  /* 0x000000042a067291 */ /* 0x000fce000f8e503f */
[----:B------:R-:W-:Y:S02]  /*18e0*/  UMOV UR10, UR6 ;  /* 0x00000006000a7c82 */ /* 0x000fe40008000000 */
[----:B------:R-:W-:Y:S01]  /*18f0*/  HGMMA.64x64x16.F32 R56, gdesc[UR8], RZ, !UPT, gsb0 ;  /* 0x00e00000083879f0 */ /* 0x000fe2000c0008ff */
[----:B------:R-:W-:Y:S01]  /*1900*/  UMOV UR14, UR10 ;  /* 0x0000000a000e7c82 */ /* 0x000fe20008000000 */
[----:B------:R-:W-:Y:S01]  /*1910*/  UIADD3 UR10, UR6, 0x206, URZ ;  /* 0x00000206060a7890 */ /* 0x000fe2000fffe03f */
[----:B------:R-:W-:Y:S01]  /*1920*/  UMOV UR9, 0x40000040 ;  /* 0x4000004000097882 */ /* 0x000fe20000000000 */
[----:B------:R-:W-:Y:S01]  /*1930*/  UMOV UR11, 0x40000040 ;  /* 0x40000040000b7882 */ /* 0x000fe20000000000 */
[----:B------:R-:W-:Y:S02]  /*1940*/  WARPGROUP.DEPBAR.LE gsb0, 0x0 ;  /* 0x00008000000079c5 */ /* 0x000fe40000010000 */
[----:B------:R-:W-:-:S06]  /*1950*/  WARPGROUP.ARRIVE ;  /* 0x00000000000079c5 */ /* 0x000fcc0000000000 */
[----:B------:R-:W-:Y:S01]  /*1960*/  HGMMA.64x64x16.F32 R24, gdesc[UR12], RZ, !UPT, gsb0 ;  /* 0x00e000000c1879f0 */ /* 0x000fe2000c0008ff */
[----:B------:R-:W-:Y:S02]  /*1970*/  UIADD3 UR12, UR8, 0x2, URZ ;  /* 0x00000002080c7890 */ /* 0x000fe4000fffe03f */
[----:B------:R-:W-:Y:S01]  /*1980*/  UIADD3 UR14, UR6, 0x2, URZ ;  /* 0x00000002060e7890 */ /* 0x000fe2000fffe03f */
[----:B------:R-:W-:Y:S01]  /*1990*/  UMOV UR13, 0x40000040 ;  /* 0x40000040000d7882 */ /* 0x000fe20000000000 */
[----:B------:R-:W-:Y:S01]  /*19a0*/  UMOV UR15, 0x40000040 ;  /* 0x40000040000f7882 */ /* 0x000fe20000000000 */
[----:B------:R-:W-:Y:S02]  /*19b0*/  WARPGROUP.DEPBAR.LE gsb0, 0x0 ;  /* 0x00008000000079c5 */ /* 0x000fe40000010000 */
[----:B------:R-:W-:-:S06]  /*19c0*/  WARPGROUP.ARRIVE ;  /* 0x00000000000079c5 */ /* 0x000fcc0000000000 */
[----:B------:R-:W-:Y:S01]  /*19d0*/  HGMMA.64x64x16.F32 R56, gdesc[UR12], R56, gsb0 ;  /* 0x00e000000c3879f0 */ /* 0x000fe20008000838 */
[----:B------:R-:W-:Y:S01]  /*19e0*/  UMOV UR12, UR5 ;  /* 0x00000005000c7c82 */ /* 0x000fe20008000000 */
[----:B------:R-:W-:Y:S01]  /*19f0*/  UMOV UR13, 0x40000040 ;  /* 0x40000040000d7882 */ /* 0x000fe20000000000 */
[----:B------:R-:W-:Y:S01]  /*1a00*/  UIADD3 UR5, UR8, 0x404, URZ ;  /* 0x0000040408057890 */ /* 0x000fe2000fffe03f */
[----:B------:R-:W-:Y:S02]  /*1a10*/  WARPGROUP.DEPBAR.LE gsb0, 0x0 ;  /* 0x00008000000079c5 */ /* 0x000fe40000010000 */
[----:B------:R-:W-:-:S06]  /*1a20*/  WARPGROUP.ARRIVE ;  /* 0x00000000000079c5 */ /* 0x000fcc0000000000 */
[----:B------:R-:W-:Y:S01]  /*1a30*/  HGMMA.64x64x16.F32 R24, gdesc[UR12], R24, gsb0 ;  /* 0x00e000000c1879f0 */ /* 0x000fe20008000818 */
        /* <DEDUP_REMOVED lines=56> */
[----:B------:R-:W-:Y:S01]  /*1dc0*/  UIADD3 UR6, UR8, 0xc06, URZ ;  /* 0x00000c0608067890 */ /* 0x000fe2000fffe03f */
[----:B------:R-:W-:Y:S02]  /*1dd0*/  WARPGROUP.DEPBAR.LE gsb0, 0x0 ;  /* 0x00008000000079c5 */ /* 0x000fe40000010000 */
[----:B------:R-:W-:-:S06]  /*1de0*/  WARPGROUP.ARRIVE ;  /* 0x00000000000079c5 */ /* 0x000fcc0000000000 */
[----:B------:R-:W-:Y:S01]  /*1df0*/  HGMMA.64x64x16.F32 R56, gdesc[UR12], R56, gsb0 ;  /* 0x00e000000c3879f0 */ /* 0x000fe20008000838 */
[----:B------:R-:W-:Y:S01]  /*1e00*/  UMOV UR12, UR5 ;  /* 0x00000005000c7c82 */ /* 0x000fe20008000000 */
[----:B------:R-:W-:Y:S01]  /*1e10*/  UMOV UR13, 0x40000040 ;  /* 0x40000040000d7882 */ /* 0x000fe20000000000 */
[----:B------:R-:W-:-:S07]  /*1e20*/  UIADD3 UR5, UR8, 0x806, URZ ;  /* 0x0000080608057890 */ /* 0x000fce000fffe03f */
[----:B------:R-:W-:Y:S01]  /*1e30*/  UMOV UR8, UR5 ;  /* 0x0000000500087c82 */ /* 0x000fe20008000000 */
[----:B------:R-:W-:Y:S02]  /*1e40*/  WARPGROUP.DEPBAR.LE gsb0, 0x0 ;  /* 0x00008000000079c5 */ /* 0x000fe40000010000 */
[----:B------:R-:W-:-:S06]  /*1e50*/  WARPGROUP.ARRIVE ;  /* 0x00000000000079c5 */ /* 0x000fcc0000000000 */
[----:B------:R-:W-:Y:S03]  /*1e60*/  HGMMA.64x64x16.F32 R24, gdesc[UR12], R24, gsb0 ;  /* 0x00e000000c1879f0 */ /* 0x000fe60008000818 */
[----:B------:R-:W-:Y:S02]  /*1e70*/  WARPGROUP.DEPBAR.LE gsb0, 0x0 ;  /* 0x00008000000079c5 */ /* 0x000fe40000010000 */
[----:B------:R-:W-:-:S06]  /*1e80*/  WARPGROUP.ARRIVE ;  /* 0x00000000000079c5 */ /* 0x000fcc0000000000 */
[----:B------:R-:W-:Y:S01]  /*1e90*/  HGMMA.64x64x16.F32 R56, gdesc[UR8], R56, gsb0 ;  /* 0x00e00000083879f0 */ /* 0x000fe20008000838 */
[----:B------:R-:W-:Y:S01]  /*1ea0*/  UMOV UR8, UR6 ;  /* 0x0000000600087c82 */ /* 0x000fe20008000000 */
[----:B------:R-:W-:Y:S01]  /*1eb0*/  UMOV UR9, 0x40000040 ;  /* 0x4000004000097882 */ /* 0x000fe20000000000 */
[----:B------:R-:W-:Y:S02]  /*1ec0*/  WARPGROUP.DEPBAR.LE gsb0, 0x0 ;  /* 0x00008000000079c5 */ /* 0x000fe40000010000 */
[----:B------:R-:W-:-:S06]  /*1ed0*/  WARPGROUP.ARRIVE ;  /* 0x00000000000079c5 */ /* 0x000fcc0000000000 */
[----:B------:R-:W-:Y:S03]  /*1ee0*/  HGMMA.64x64x16.F32 R24, gdesc[UR8], R24, gsb0 ;  /* 0x00e00000081879f0 */ /* 0x000fe60008000818 */
[----:B------:R-:W-:Y:S02]  /*1ef0*/  WARPGROUP.DEPBAR.LE gsb0, 0x0 ;  /* 0x00008000000079c5 */ /* 0x000fe40000010000 */
[----:B------:R-:W-:Y:S05]  /*1f00*/  @!P2 BRA `(.L_x_22) ;  /* 0x000000080058a947 */ /* 0x000fea0003800000 */
[----:B------:R-:W-:Y:S01]  /*1f10*/  UIADD3 UR5, UR42, 0x1, URZ ;  /* 0x000000012a057890 */ /* 0x000fe2000fffe03f */
[----:B01----:R-:W-:Y:S02]  /*1f20*/  IMAD.U32 R0, RZ, RZ, UR44 ;  /* 0x0000002cff007e24 */ /* 0x003fe4000f8e00ff */
[----:B------:R-:W-:Y:S01]  /*1f30*/  IMAD.U32 R3, RZ, RZ, UR42 ;  /* 0x0000002aff037e24 */ /* 0x000fe2000f8e00ff */
[----:B------:R-:W-:-:S04]  /*1f40*/  UISETP.NE.AND UP0, UPT, UR5, 0x4, UPT ;  /* 0x000000040500788c */ /* 0x000fc8000bf05270 */
[----:B------:R-:W-:Y:S02]  /*1f50*/  USEL UR6, URZ, 0x1, UP0 ;  /* 0x000000013f067887 */ /* 0x000fe40008000000 */
[----:B------:R-:W-:Y:S02]  /*1f60*/  USEL UR5, UR5, URZ, UP0 ;  /* 0x0000003f05057287 */ /* 0x000fe40008000000 */
[----:B------:R-:W-:-:S06]  /*1f70*/  ULOP3.LUT UR6, UR40, UR6, URZ, 0x3c, !UPT ;  /* 0x0000000628067292 */ /* 0x000fcc000f8e3c3f */
[----:B------:R-:W-:-:S07]  /*1f80*/  IMAD.U32 R7, RZ, RZ, UR6 ;  /* 0x00000006ff077e24 */ /* 0x000fce000f8e00ff */
.L_x_29:
[----:B------:R-:W-:Y:S05]  /*1f90*/  @!P0 BRA `(.L_x_23) ;  /* 0x0000000000048947 */ /* 0x000fea0003800000 */
[----:B------:R-:W-:Y:S01]  /*1fa0*/  BPT.TRAP 0x1 ;  /* 0x000000040000795c */ /* 0x000fe20000300000 */
.L_x_23:
[----:B------:R-:W0:Y:S01]  /*1fb0*/  S2UR UR7, SR_CgaCtaId ;  /* 0x00000000000779c3 */ /* 0x000e220000008800 */
[----:B------:R-:W-:Y:S01]  /*1fc0*/  UMOV UR6, 0x400 ;  /* 0x0000040000067882 */ /* 0x000fe20000000000 */
[----:B------:R-:W-:Y:S01]  /*1fd0*/  IMAD.U32 R5, RZ, RZ, UR5 ;  /* 0x00000005ff057e24 */ /* 0x000fe2000f8e00ff */
[----:B------:R-:W-:Y:S01]  /*1fe0*/  SHF.L.U32 R4, R7, 0x1f, RZ ;  /* 0x0000001f07047819 */ /* 0x000fe200000006ff */
[----:B0-----:R-:W-:-:S06]  /*1ff0*/  ULEA UR6, UR7, UR6, 0x18 ;  /* 0x0000000607067291 */ /* 0x001fcc000f8ec03f */
[----:B------:R-:W-:-:S04]  /*2000*/  IMAD.U32 R6, RZ, RZ, UR6 ;  /* 0x00000006ff067e24 */ /* 0x000fc8000f8e00ff */
[----:B------:R-:W-:-:S04]  /*2010*/  IMAD R5, R5, 0x8, R6 ;  /* 0x0000000805057824 */ /* 0x000fc800078e0206 */
[----:B------:R0:W1:Y:S01]  /*2020*/  SYNCS.PHASECHK.TRANS64.TRYWAIT P1, [R5+URZ], R4 ;  /* 0x00000004050075a7 */ /* 0x000062000802017f */
[----:B------:R-:W-:Y:S05]  /*2030*/  @!P0 BRA `(.L_x_24) ;  /* 0x0000000000048947 */ /* 0x000fea0003800000 */
[----:B------:R-:W-:Y:S01]  /*2040*/  BPT.TRAP 0x1 ;  /* 0x000000040000795c */ /* 0x000fe20000300000 */
.L_x_24:
[----:B-1----:R-:W-:Y:S05]  /*2050*/  @P1 BRA `(.L_x_25) ;  /* 0x0000000000081947 */ /* 0x002fea0003800000 */
[----:B------:R-:W1:Y:S02]  /*2060*/  SYNCS.PHASECHK.TRANS64.TRYWAIT P1, [R5+URZ], R4 ;  /* 0x00000004050075a7 */ /* 0x000e64000802017f */
[----:B-1----:R-:W-:Y:S05]  /*2070*/  @!P1 BRA `(.L_x_26) ;  /* 0x0000007000709947 */ /* 0x002fea0003800000 */
.L_x_25:
[----:B------:R-:W-:Y:S01]  /*2080*/  ULEA UR8, UR5, UR4, 0xa ;  /* 0x0000000405087291 */ /* 0x000fe2000f8e503f */
[----:B------:R-:W-:Y:S01]  /*2090*/  WARPGROUP.ARRIVE ;  /* 0x00000000000079c5 */ /* 0x000fe20000000000 */
[----:B------:R-:W-:Y:S01]  /*20a0*/  ULEA UR6, UR5, UR45, 0xc ;  /* 0x0000002d05067291 */ /* 0x000fe2000f8e603f */
[----:B------:R-:W-:Y:S01]  /*20b0*/  UMOV UR15, 0x40000040 ;  /* 0x40000040000f7882 */ /* 0x000fe20000000000 */
[----:B------:R-:W-:Y:S02]  /*20c0*/  UMOV UR13, 0x40000040 ;  /* 0x40000040000d7882 */ /* 0x000fe40000000000 */
[----:B------:R-:W-:Y:S01]  /*20d0*/  UIADD3 UR7, UR6, 0x400, URZ ;  /* 0x0000040006077890 */ /* 0x000fe2000fffe03f */
[----:B------:R-:W-:Y:S02]  /*20e0*/  UMOV UR14, UR8 ;  /* 0x00000008000e7c82 */ /* 0x000fe40008000000 */
[----:B------:R-:W-:Y:S01]  /*20f0*/  UMOV UR12, UR6 ;  /* 0x00000006000c7c82 */ /* 0x000fe20008000000 */
[----:B------:R-:W-:Y:S01]  /*2100*/  UIADD3 UR10, UR8, 0x206, URZ ;  /* 0x00000206080a7890 */ /* 0x000fe2000fffe03f */
[----:B------:R-:W-:Y:S01]  /*2110*/  HGMMA.64x64x16.F32 R56, gdesc[UR12], R56, gsb0 ;  /* 0x00e000000c3879f0 */ /* 0x000fe20008000838 */
[----:B------:R-:W-:Y:S01]  /*2120*/  UMOV UR13, 0x40000040 ;  /* 0x40000040000d7882 */ /* 0x000fe20000000000 */
[----:B------:R-:W-:Y:S01]  /*2130*/  UMOV UR12, UR7 ;  /* 0x00000007000c7c82 */ /* 0x000fe20008000000 */
[----:B------:R-:W-:Y:S01]  /*2140*/  UIADD3 UR7, UR6, 0x402, URZ ;  /* 0x0000040206077890 */ /* 0x000fe2000fffe03f */
[----:B------:R-:W-:Y:S01]  /*2150*/  UMOV UR11, 0x40000040 ;  /* 0x40000040000b7882 */ /* 0x000fe20000000000 */
[----:B------:R-:W-:Y:S01]  /*2160*/  UMOV UR9, 0x40000040 ;  /* 0x4000004000097882 */ /* 0x000fe20000000000 */
[----:B------:R-:W-:-:S02]  /*2170*/  WARPGROUP.DEPBAR.LE gsb0, 0x0 ;  /* 0x00008000000079c5 */ /* 0x000fc40000010000 */
        /* <DEDUP_REMOVED lines=71> */
[----:B------:R-:W-:Y:S02]  /*25f0*/  UIADD3 UR8, UR6, 0x806, URZ ;  /* 0x0000080606087890 */ /* 0x000fe4000fffe03f */
[----:B------:R-:W-:Y:S01]  /*2600*/  UIADD3 UR6, UR6, 0xc06, URZ ;  /* 0x00000c0606067890 */ /* 0x000fe2000fffe03f */
        /* <DEDUP_REMOVED lines=18> */
[----:B------:R-:W-:Y:S01]  /*2730*/  BPT.TRAP 0x1 ;  /* 0x000000040000795c */ /* 0x000fe20000300000 */
.L_x_27:
[----:B------:R-:W-:-:S13]  /*2740*/  ISETP.NE.AND P1, PT, R19, RZ, PT ;  /* 0x000000ff1300720c */ /* 0x000fda0003f25270 */
[----:B01----:R-:W-:-:S04]  /*2750*/  @P1 IMAD R4, R3, 0x8, R6 ;  /* 0x0000000803041824 */ /* 0x003fc800078e0206 */
[----:B------:R-:W-:-:S05]  /*2760*/  @P1 VIADD R5, R4, 0x20 ;  /* 0x0000002004051836 */ /* 0x000fca0000000000 */
[----:B------:R-:W-:-:S04]  /*2770*/  @P1 PRMT R5, R22, 0x654, R5 ;  /* 0x0000065416051816 */ /* 0x000fc80000000005 */
[----:B------:R0:W-:Y:S01]  /*2780*/  @P1 SYNCS.ARRIVE.TRANS64.RED.A1T0 RZ, [R5+URZ], RZ ;  /* 0x000000ff05ff19a7 */ /* 0x0001e2000810043f */
[----:B------:R-:W-:-:S13]  /*2790*/  ISETP.GT.U32.AND P1, PT, R18, 0x1, PT ;  /* 0x000000011200780c */ /* 0x000fda0003f24070 */
[----:B0-----:R-:W-:Y:S05]  /*27a0*/  @P1 BRA `(.L_x_28) ;  /* 0x0000000000041947 */ /* 0x001fea0003800000 */
[----:B------:R-:W-:Y:S01]  /*27b0*/  BPT.TRAP 0x1 ;  /* 0x000000040000795c */ /* 0x000fe20000300000 */
.L_x_28:
[----:B------:R-:W-:Y:S01]  /*27c0*/  UIADD3 UR5, UR5, 0x1, URZ ;  /* 0x0000000105057890 */ /* 0x000fe2000fffe03f */
[C---:B------:R-:W-:Y:S01]  /*27d0*/  ISETP.GT.AND P2, PT, R0.reuse, 0x1, PT ;  /* 0x000000010000780c */ /* 0x040fe20003f44270 */
[----:B------:R-:W-:Y:S02]  /*27e0*/  VIADD R3, R3, 0x1 ;  /* 0x0000000103037836 */ /* 0x000fe40000000000 */
[----:B------:R-:W-:Y:S01]  /*27f0*/  UISETP.NE.AND UP0, UPT, UR5, 0x4, UPT ;  /* 0x000000040500788c */ /* 0x000fe2000bf05270 */
[----:B------:R-:W-:Y:S02]  /*2800*/  VIADD R0, R0, 0xffffffff ;  /* 0xffffffff00007836 */ /* 0x000fe40000000000 */
[C---:B------:R-:W-:Y:S01]  /*2810*/  ISETP.NE.AND P1, PT, R3.reuse, 0x4, PT ;  /* 0x000000040300780c */ /* 0x040fe20003f25270 */
[----:B------:R-:W-:Y:S02]  /*2820*/  USEL UR6, URZ, 0x1, UP0 ;  /* 0x000000013f067887 */ /* 0x000fe40008000000 */
[----:B------:R-:W-:Y:S01]  /*2830*/  USEL UR5, UR5, URZ, UP0 ;  /* 0x0000003f05057287 */ /* 0x000fe20008000000 */
[----:B------:R-:W-:-:S03]  /*2840*/  SEL R3, R3, RZ, P1 ;  /* 0x000000ff03037207 */ /* 0x000fc60000800000 */
[----:B------:R-:W-:Y:S01]  /*2850*/  LOP3.LUT R7, R7, UR6, RZ, 0x3c, !PT ;  /* 0x0000000607077c12 */ /* 0x000fe2000f8e3cff */
[----:B------:R-:W-:Y:S07]  /*2860*/  @P2 BRA `(.L_x_29) ;  /* 0xfffffff400c82947 */ /* 0x000fee000383ffff */
.L_x_22:
[----:B01----:R-:W0:Y:S02]  /*2870*/  LDC R0, c[0x0][0x28c] ;  /* 0x0000a300ff007b82 */ /* 0x003e240000000800 */
[----:B0-----:R-:W-:-:S13]  /*2880*/  ISETP.GE.AND P1, PT, R0, 0x1, PT ;  /* 0x000000010000780c */ /* 0x001fda0003f26270 */
[----:B------:R-:W-:Y:S05]  /*2890*/  @!P1 BRA `(.L_x_30) ;  /* 0x0000000000389947 */ /* 0x000fea0003800000 */
[----:B------:R-:W-:Y:S05]  /*28a0*/  @!P0 BRA `(.L_x_31) ;  /* 0x0000000000048947 */ /* 0x000fea0003800000 */
[----:B------:R-:W-:Y:S01]  /*28b0*/  BPT.TRAP 0x1 ;  /* 0x000000040000795c */ /* 0x000fe20000300000 */
.L_x_31:
[----:B------:R-:W-:-:S13]  /*28c0*/  ISETP.NE.AND P0, PT, R19, RZ, PT ;  /* 0x000000ff1300720c */ /* 0x000fda0003f05270 */
[----:B------:R-:W-:-:S05]  /*28d0*/  VOTEU.ANY UP0, P0 ;  /* 0x00000000003f7886 */ /* 0x000fca0000000100 */
[----:B------:R-:W-:-:S06]  /*28e0*/  @UP0 UIADD3 UR4, UR44, UR42, URZ ;  /* 0x0000002a2c040290 */ /* 0x000fcc000fffe03f */
[----:B------:R-:W-:-:S04]  /*28f0*/  IMAD.U32 R0, RZ, RZ, UR4 ;  /* 0x00000004ff007e24 */ /* 0x000fc8000f8e00ff */
[----:B------:R-:W-:-:S05]  /*2900*/  @P0 IMAD.SHL.U32 R0, R0, 0x8, RZ ;  /* 0x0000000800000824 */ /* 0x000fca00078e00ff */
[----:B------:R-:W-:-:S04]  /*2910*/  @P0 LOP3.LUT R0, R0, 0x18, RZ, 0xc0, !PT ;  /* 0x0000001800000812 */ /* 0x000fc800078ec0ff */
[----:B------:R-:W-:-:S04]  /*2920*/  @P0 IADD3 R3, R6, 0x20, R0 ;  /* 0x0000002006030810 */ /* 0x000fc80007ffe000 */
[----:B------:R-:W-:-:S04]  /*2930*/  @P0 PRMT R3, R22, 0x654, R3 ;  /* 0x0000065416030816 */ /* 0x000fc80000000003 */
[----:B------:R0:W-:Y:S01]  /*2940*/  @P0 SYNCS.ARRIVE.TRANS64.RED.A1T0 RZ, [R3+URZ], RZ ;  /* 0x000000ff03ff09a7 */ /* 0x0001e2000810043f */
[----:B------:R-:W-:-:S13]  /*2950*/  ISETP.GT.U32.AND P0, PT, R18, 0x1, PT ;  /* 0x000000011200780c */ /* 0x000fda0003f04070 */
[----:B0-----:R-:W-:Y:S05]  /*2960*/  @P0 BRA `(.L_x_30) ;  /* 0x0000000000040947 */ /* 0x001fea0003800000 */
[----:B------:R-:W-:Y:S01]  /*2970*/  BPT.TRAP 0x1 ;  /* 0x000000040000795c */ /* 0x000fe20000300000 */
.L_x_30:
[----:B------:R-:W-:Y:S01]  /*2980*/  IMAD.SHL.U32 R103, R103, 0x40, RZ ;  /* 0x0000004067677824 */ /* 0x000fe200078e00ff */
[----:B------:R-:W-:Y:S01]  /*2990*/  ULDC UR6, c[0x0][0x288] ;  /* 0x0000a20000067ab9 */ /* 0x000fe20000000800 */
[----:B------:R-:W-:Y:S01]  /*29a0*/  SHF.R.S32.HI R21, RZ, 0x1f, R23 ;  /* 0x0000001fff157819 */ /* 0x000fe20000011417 */
[----:B------:R-:W-:Y:S01]  /*29b0*/  IMAD.SHL.U32 R3, R111, 0x100, RZ ;  /* 0x000001006f037824 */ /* 0x000fe200078e00ff */
[----:B------:R-:W-:Y:S01]  /*29c0*/  ULDC.64 UR4, c[0x0][0x5d0] ;  /* 0x0001740000047ab9 */ /* 0x000fe20000000a00 */
[----:B------:R-:W-:Y:S01]  /*29d0*/  LOP3.LUT R10, R103, 0x6, R98, 0xf8, !PT ;  /* 0x00000006670a7812 */ /* 0x000fe200078ef862 */
[----:B------:R-:W-:Y:S01]  /*29e0*/  IMAD.WIDE R110, R111, 0x100, R88 ;  /* 0x000001006f6e7825 */ /* 0x000fe200078e0258 */
[----:B------:R-:W-:Y:S01]  /*29f0*/  ISETP.GE.AND P0, PT, R103, UR6, PT ;  /* 0x0000000667007c0c */ /* 0x000fe2000bf06270 */
[----:B------:R-:W-:Y:S01]  /*2a00*/  ULDC UR6, c[0x0][0x284] ;  /* 0x0000a10000067ab9 */ /* 0x000fe20000000800 */
[----:B------:R-:W-:Y:S01]  /*2a10*/  SHF.R.S32.HI R11, RZ, 0x1f, R10 ;  /* 0x0000001fff0b7819 */ /* 0x000fe2000001140a */
[----:B------:R-:W-:Y:S01]  /*2a20*/  IMAD R0, R21, UR4, RZ ;  /* 0x0000000415007c24 */ /* 0x000fe2000f8e02ff */
[----:B------:R-:W-:-:S03]  /*2a30*/  ISETP.GE.OR P0, PT, R3, UR6, P0 ;  /* 0x0000000603007c0c */ /* 0x000fc60008706670 */
[C---:B------:R-:W-:Y:S02]  /*2a40*/  IMAD R7, R23.reuse, UR5, R0 ;  /* 0x0000000517077c24 */ /* 0x040fe4000f8e0200 */
[----:B------:R-:W-:Y:S01]  /*2a50*/  IMAD.WIDE.U32 R4, R23, UR4, R10 ;  /* 0x0000000417047c25 */ /* 0x000fe2000f8e000a */
[----:B------:R-:W-:-:S03]  /*2a60*/  ULDC.64 UR4, c[0x0][0x5c8] ;  /* 0x0001720000047ab9 */ /* 0x000fc60000000a00 */
[----:B------:R-:W-:Y:S02]  /*2a70*/  IMAD R9, R111, UR4, RZ ;  /* 0x000000046f097c24 */ /* 0x000fe4000f8e02ff */
[----:B------:R-:W-:Y:S02]  /*2a80*/  IMAD.IADD R5, R5, 0x1, R7 ;  /* 0x0000000105057824 */ /* 0x000fe400078e0207 */
[C---:B------:R-:W-:Y:S02]  /*2a90*/  IMAD R9, R110.reuse, UR5, R9 ;  /* 0x000000056e097c24 */ /* 0x040fe4000f8e0209 */
[----:B------:R-:W-:-:S04]  /*2aa0*/  IMAD.WIDE.U32 R112, R110, UR4, R4 ;  /* 0x000000046e707c25 */ /* 0x000fc8000f8e0004 */
[----:B------:R-:W-:Y:S01]  /*2ab0*/  IMAD.MOV.U32 R0, RZ, RZ, -0x1 ;  /* 0xffffffffff007424 */ /* 0x000fe200078e00ff */
[----:B------:R-:W-:Y:S06]  /*2ac0*/  @P0 BRA `(.L_x_32) ;  /* 0x0000004800980947 */ /* 0x000fec0003800000 */
[----:B-----5:R-:W-:Y:S01]  /*2ad0*/  FSETP.NEU.AND P1, PT, R91, RZ, PT ;  /* 0x000000ff5b00720b */ /* 0x020fe20003f2d000 */
[----:B------:R-:W-:Y:S01]  /*2ae0*/  IMAD.IADD R4, R92, 0x1, -R103 ;  /* 0x000000015c047824 */ /* 0x000fe200078e0a67 */
[----:B------:R-:W-:Y:S01]  /*2af0*/  BSSY B0, `(.L_x_32) ;  /* 0x00004a3000007945 */ /* 0x000fe20003800000 */
[----:B------:R-:W-:Y:S02]  /*2b00*/  IMAD.IADD R3, R102, 0x1, -R3 ;  /* 0x0000000166037824 */ /* 0x000fe400078e0a03 */
[----:B------:R-:W-:Y:S01]  /*2b10*/  IMAD.IADD R115, R113, 0x1, R9 ;  /* 0x0000000171737824 */ /* 0x000fe200078e0209 */
[----:B------:R-:W-:-:S04]  /*2b20*/  ISETP.GT.AND P6, PT, R4, RZ, PT ;  /* 0x000000ff0400720c */ /* 0x000fc80003fc4270 */
[----:B------:R-:W-:-:S03]  /*2b30*/  ISETP.GT.AND P0, PT, R3, RZ, P6 ;  /* 0x000000ff0300720c */ /* 0x000fc60003704270 */
[----:B------:R-:W-:Y:S10]  /*2b40*/  @!P1 BRA `(.L_x_33) ;  /* 0x0000003400089947 */ /* 0x000ff40003800000 */
[----:B------:R-:W0:Y:S01]  /*2b50*/  LDC.64 R14, c[0x0][0x5b8] ;  /* 0x00016e00ff0e7b82 */ /* 0x000e220000000a00 */
[----:B------:R-:W-:-:S07]  /*2b60*/  ULDC.64 UR4, c[0x0][0x5c0] ;  /* 0x0001700000047ab9 */ /* 0x000fce0000000a00 */
[----:B------:R-:W1:Y:S08]  /*2b70*/  LDC.64 R108, c[0x0][0x5b0] ;  /* 0x00016c00ff6c7b82 */ /* 0x000e700000000a00 */
[----:B------:R-:W2:Y:S01]  /*2b80*/  LDC.64 R12, c[0x0][0x5a8] ;  /* 0x00016a00ff0c7b82 */ /* 0x000ea20000000a00 */
[-C--:B0-----:R-:W-:Y:S02]  /*2b90*/  IMAD R6, R21, R14.reuse, RZ ;  /* 0x0000000e15067224 */ /* 0x081fe400078e02ff */
[----:B------:R-:W-:-:S04]  /*2ba0*/  IMAD.WIDE.U32 R106, R23, R14, R10 ;  /* 0x0000000e176a7225 */ /* 0x000fc800078e000a */
[----:B------:R-:W-:Y:S02]  /*2bb0*/  IMAD R103, R23, R15, R6 ;  /* 0x0000000f17677224 */ /* 0x000fe400078e0206 */
[-C--:B-1----:R-:W-:Y:S02]  /*2bc0*/  IMAD R5, R111, R108.reuse, RZ ;  /* 0x0000006c6f057224 */ /* 0x082fe400078e02ff */
[----:B------:R-:W-:Y:S02]  /*2bd0*/  IMAD.IADD R105, R107, 0x1, R103 ;  /* 0x000000016b697824 */ /* 0x000fe400078e0267 */
[----:B------:R-:W-:Y:S02]  /*2be0*/  IMAD.MOV.U32 R104, RZ, RZ, R106 ;  /* 0x000000ffff687224 */ /* 0x000fe400078e006a */
[C---:B------:R-:W-:Y:S02]  /*2bf0*/  IMAD R113, R110.reuse, R109, R5 ;  /* 0x0000006d6e717224 */ /* 0x040fe400078e0205 */
[----:B------:R-:W-:-:S04]  /*2c00*/  IMAD.WIDE.U32 R6, R110, R108, R104 ;  /* 0x0000006c6e067225 */ /* 0x000fc800078e0068 */
[----:B------:R-:W-:Y:S01]  /*2c10*/  IMAD.IADD R5, R7, 0x1, R113 ;  /* 0x0000000107057824 */ /* 0x000fe200078e0271 */
[----:B--2---:R-:W-:-:S04]  /*2c20*/  LEA R8, P1, R6, R12, 0x1 ;  /* 0x0000000c06087211 */ /* 0x004fc800078208ff */
[----:B------:R-:W-:-:S05]  /*2c30*/  LEA.HI.X R9, R6, R13, R5, 0x1, P1 ;  /* 0x0000000d06097211 */ /* 0x000fca00008f0c05 */
[----:B------:R0:W2:Y:S01]  /*2c40*/  @P0 LDG.E.LTC128B.U16 R5, desc[UR36][R8.64] ;  /* 0x0000002408050981 */ /* 0x0000a2000c1e1520 */
[----:B------:R-:W-:Y:S01]  /*2c50*/  ISETP.GT.AND P4, PT, R4, 0x1, PT ;  /* 0x000000010400780c */ /* 0x000fe20003f84270 */
[----:B------:R-:W-:Y:S01]  /*2c60*/  IMAD.WIDE.U32 R6, R110, R108, R10 ;  /* 0x0000006c6e067225 */ /* 0x000fe200078e000a */
[----:B------:R-:W-:Y:S02]  /*2c70*/  BSSY B1, `(.L_x_34) ;  /* 0x0000013000017945 */ /* 0x000fe40003800000 */
[----:B------:R-:W-:Y:S01]  /*2c80*/  P2R R119, PR, RZ, 0x10 ;  /* 0x00000010ff777803 */ /* 0x000fe20000000000 */
[----:B------:R-:W-:Y:S02]  /*2c90*/  IMAD.IADD R7, R113, 0x1, R7 ;  /* 0x0000000171077824 */ /* 0x000fe400078e0207 */
[----:B------:R-:W-:Y:S02]  /*2ca0*/  IMAD.SHL.U32 R114, R108, 0x8, RZ ;  /* 0x000000086c727824 */ /* 0x000fe400078e00ff */
[----:B------:R-:W-:-:S04]  /*2cb0*/  IMAD.WIDE.U32 R6, R23, R14, R6 ;  /* 0x0000000e17067225 */ /* 0x000fc800078e0006 */
[----:B------:R-:W-:Y:S01]  /*2cc0*/  IMAD.IADD R7, R103, 0x1, R7 ;  /* 0x0000000167077824 */ /* 0x000fe200078e0207 */
[----:B0-----:R-:W-:-:S04]  /*2cd0*/  LEA R8, P2, R6, R12, 0x1 ;  /* 0x0000000c06087211 */ /* 0x001fc800078408ff */
[----:B------:R-:W-:Y:S01]  /*2ce0*/  LEA.HI.X R9, R6, R13, R7, 0x1, P2 ;  /* 0x0000000d06097211 */ /* 0x000fe200010f0c07 */
[----:B--2---:R-:W-:-:S05]  /*2cf0*/  HADD2.F32 R20, -RZ, R5.H0_H0 ;  /* 0x20000005ff147230 */ /* 0x004fca0000004100 */
[----:B------:R-:W-:Y:S01]  /*2d00*/  FMUL R15, R20, R91 ;  /* 0x0000005b140f7220 */ /* 0x000fe20000400000 */
[----:B------:R-:W-:-:S03]  /*2d10*/  LEA R20, P1, R112, UR4, 0x1 ;  /* 0x0000000470147c11 */ /* 0x000fc6000f8208ff */
[----:B------:R-:W-:Y:S01]  /*2d20*/  FFMA R15, R56, R90, R15 ;  /* 0x0000005a380f7223 */ /* 0x000fe2000000000f */
[----:B------:R-:W-:Y:S02]  /*2d30*/  LEA.HI.X R21, R112, UR5, R115, 0x1, P1 ;  /* 0x0000000570157c11 */ /* 0x000fe400088f0c73 */
[----:B------:R-:W-:Y:S02]  /*2d40*/  ISETP.GT.AND P1, PT, R3, RZ, P4 ;  /* 0x000000ff0300720c */ /* 0x000fe40002724270 */
[----:B------:R-:W-:Y:S02]  /*2d50*/  F2FP.F16.F32.PACK_AB R15, RZ, R15 ;  /* 0x0000000fff0f723e */ /* 0x000fe400000000ff */
[----:B------:R-:W-:-:S03]  /*2d60*/  SHF.L.U64.HI R115, R108, 0x3, R109 ;  /* 0x000000036c737819 */ /* 0x000fc6000001026d */
[----:B------:R0:W-:Y:S06]  /*2d70*/  @P0 STG.E.U16 desc[UR36][R20.64], R15 ;  /* 0x0000000f14000986 */ /* 0x0001ec000c101524 */
[----:B------:R-:W-:Y:S05]  /*2d80*/  @!P1 BRA `(.L_x_35) ;  /* 0x0000000000049947 */ /* 0x000fea0003800000 */
[----:B------:R1:W5:Y:S02]  /*2d90*/  LDG.E.LTC128B.U16 R5, desc[UR36][R8.64+0x2] ;  /* 0x0000022408057981 */ /* 0x000364000c1e1520 */
.L_x_35:
[----:B------:R-:W-:Y:S05]  /*2da0*/  BSYNC B1 ;  /* 0x0000000000017941 */ /* 0x000fea0003800000 */
.L_x_34:
[----:B-----5:R-:W-:Y:S01]  /*2db0*/  HADD2.F32 R6, -RZ, R5.H0_H0 ;  /* 0x20000005ff067230 */ /* 0x020fe20000004100 */
[----:B------:R-:W-:Y:S01]  /*2dc0*/  ISETP.GT.AND P0, PT, R3, 0x8, P6 ;  /* 0x000000080300780c */ /* 0x000fe20003704270 */
[----:B------:R-:W-:Y:S01]  /*2dd0*/  IMAD.WIDE.U32 R116, R110, R108, R114 ;  /* 0x0000006c6e747225 */ /* 0x000fe200078e0072 */
[----:B0-----:R-:W-:-:S03]  /*2de0*/  PRMT R15, R5, 0x7610, R15 ;  /* 0x00007610050f7816 */ /* 0x001fc6000000000f */
[----:B------:R-:W-:Y:S01]  /*2df0*/  FMUL R6, R6, R91 ;  /* 0x0000005b06067220 */ /* 0x000fe20000400000 */
[----:B------:R-:W-:Y:S01]  /*2e00*/  IMAD.IADD R113, R113, 0x1, R117 ;  /* 0x0000000171717824 */ /* 0x000fe200078e0275 */
[----:B------:R-:W-:Y:S02]  /*2e10*/  IADD3 R7, P2, R106, R116, RZ ;  /* 0x000000746a077210 */ /* 0x000fe40007f5e0ff */
[----:B------:R-:W-:-:S03]  /*2e20*/  FFMA R57, R57, R90, R6 ;  /* 0x0000005a39397223 */ /* 0x000fc60000000006 */
[----:B------:R-:W-:Y:S01]  /*2e30*/  IMAD.X R56, R113, 0x1, R105, P2 ;  /* 0x0000000171387824 */ /* 0x000fe200010e0669 */
[C---:B------:R-:W-:Y:S02]  /*2e40*/  LEA R6, P2, R7.reuse, R12, 0x1 ;  /* 0x0000000c07067211 */ /* 0x040fe400078408ff */
[----:B------:R-:W-:Y:S02]  /*2e50*/  F2FP.F16.F32.PACK_AB R57, RZ, R57 ;  /* 0x00000039ff39723e */ /* 0x000fe400000000ff */
[----:B------:R-:W-:-:S03]  /*2e60*/  LEA.HI.X R7, R7, R13, R56, 0x1, P2 ;  /* 0x0000000d07077211 */ /* 0x000fc600010f0c38 */
[----:B------:R0:W-:Y:S04]  /*2e70*/  @P1 STG.E.U16 desc[UR36][R20.64+0x2], R57 ;  /* 0x0000023914001986 */ /* 0x0001e8000c101524 */
[----:B------:R-:W2:Y:S01]  /*2e80*/  @P0 LDG.E.LTC128B.U16 R15, desc[UR36][R6.64] ;  /* 0x00000024060f0981 */ /* 0x000ea2000c1e1520 */
[----:B------:R-:W-:Y:S01]  /*2e90*/  IMAD.SHL.U32 R121, R96, 0x2, RZ ;  /* 0x0000000260797824 */ /* 0x000fe200078e00ff */
[----:B------:R-:W-:Y:S01]  /*2ea0*/  IADD3 R116, P1, R10, R116, RZ ;  /* 0x000000740a747210 */ /* 0x000fe20007f3e0ff */
[----:B------:R-:W-:Y:S01]  /*2eb0*/  BSSY B1, `(.L_x_36) ;  /* 0x0000011000017945 */ /* 0x000fe20003800000 */
[----:B------:R-:W-:Y:S02]  /*2ec0*/  SHF.L.U64.HI R123, R96, 0x1, R95 ;  /* 0x00000001607b7819 */ /* 0x000fe4000001025f */
[----:B------:R-:W-:Y:S01]  /*2ed0*/  IADD3 R112, P2, R121, R20, RZ ;  /* 0x0000001479707210 */ /* 0x000fe20007f5e0ff */
[----:B------:R-:W-:Y:S01]  /*2ee0*/  IMAD.X R117, R11, 0x1, R113, P1 ;  /* 0x000000010b757824 */ /* 0x000fe200008e0671 */
[----:B------:R-:W-:-:S03]  /*2ef0*/  ISETP.GT.AND P1, PT, R3, 0x8, P4 ;  /* 0x000000080300780c */ /* 0x000fc60002724270 */
[----:B------:R-:W-:Y:S02]  /*2f00*/  IMAD.X R113, R123, 0x1, R21, P2 ;  /* 0x000000017b717824 */ /* 0x000fe400010e0615 */
[----:B------:R-:W-:-:S04]  /*2f10*/  IMAD.WIDE.U32 R116, R23, R14, R116 ;  /* 0x0000000e17747225 */ /* 0x000fc800078e0074 */
[----:B0-----:R-:W-:Y:S02]  /*2f20*/  IMAD.IADD R57, R103, 0x1, R117 ;  /* 0x0000000167397824 */ /* 0x001fe400078e0275 */
[----:B--2---:R-:W-:-:S05]  /*2f30*/  HADD2.F32 R56, -RZ, R15.H0_H0 ;  /* 0x2000000fff387230 */ /* 0x004fca0000004100 */
[----:B------:R-:W-:Y:S01]  /*2f40*/  FMUL R5, R56, R91 ;  /* 0x0000005b38057220 */ /* 0x000fe20000400000 */
[----:B------:R-:W-:-:S03]  /*2f50*/  LEA R56, P3, R116, R12, 0x1 ;  /* 0x0000000c74387211 */ /* 0x000fc600078608ff */
[----:B------:R-:W-:Y:S01]  /*2f60*/  FFMA R5, R58, R90, R5 ;  /* 0x0000005a3a057223 */ /* 0x000fe20000000005 */
[----:B------:R-:W-:-:S04]  /*2f70*/  LEA.HI.X R57, R116, R13, R57, 0x1, P3 ;  /* 0x0000000d74397211 */ /* 0x000fc800018f0c39 */
[----:B------:R-:W-:-:S05]  /*2f80*/  F2FP.F16.F32.PACK_AB R5, RZ, R5 ;  /* 0x00000005ff05723e */ /* 0x000fca00000000ff */
[----:B------:R0:W-:Y:S01]  /*2f90*/  @P0 STG.E.U16 desc[UR36][R112.64], R5 ;  /* 0x0000000570000986 */ /* 0x0001e2000c101524 */
[----:B------:R-:W-:Y:S05]  /*2fa0*/  @!P1 BRA `(.L_x_37) ;  /* 0x0000000000049947 */ /* 0x000fea0003800000 */
[----:B------:R2:W5:Y:S02]  /*2fb0*/  LDG.E.LTC128B.U16 R15, desc[UR36][R56.64+0x2] ;  /* 0x00000224380f7981 */ /* 0x000564000c1e1520 */
.L_x_37:
[----:B------:R-:W-:Y:S05]  /*2fc0*/  BSYNC B1 ;  /* 0x0000000000017941 */ /* 0x000fea0003800000 */
.L_x_36:
[----:B-----5:R-:W-:Y:S01]  /*2fd0*/  HADD2.F32 R6, -RZ, R15.H0_H0 ;  /* 0x2000000fff067230 */ /* 0x020fe20000004100 */
[----:B------:R-:W-:Y:S01]  /*2fe0*/  ISETP.GT.AND P4, PT, R4, 0x8, PT ;  /* 0x000000080400780c */ /* 0x000fe20003f84270 */
[----:B------:R-:W-:Y:S01]  /*2ff0*/  IMAD.MOV.U32 R58, RZ, RZ, R112 ;  /* 0x000000ffff3a7224 */ /* 0x000fe200078e0070 */
[----:B------:R-:W-:Y:S01]  /*3000*/  BSSY B1, `(.L_x_38) ;  /* 0x000000b000017945 */ /* 0x000fe20003800000 */
[----:B------:R-:W-:Y:S01]  /*3010*/  PRMT R116, R15, 0x7610, R116 ;  /* 0x000076100f747816 */ /* 0x000fe20000000074 */
[----:B------:R-:W-:Y:S01]  /*3020*/  FMUL R6, R6, R91 ;  /* 0x0000005b06067220 */ /* 0x000fe20000400000 */
[----:B------:R-:W-:Y:S02]  /*3030*/  ISETP.GT.AND P0, PT, R3, RZ, P4 ;  /* 0x000000ff0300720c */ /* 0x000fe40002704270 */
[----:B------:R-:W-:Y:S01]  /*3040*/  P2R R117, PR, RZ, 0x10 ;  /* 0x00000010ff757803 */ /* 0x000fe20000000000 */
[----:B------:R-:W-:Y:S01]  /*3050*/  FFMA R6, R59, R90, R6 ;  /* 0x0000005a3b067223 */ /* 0x000fe20000000006 */
[----:B------:R-:W-:-:S04]  /*3060*/  IMAD.MOV.U32 R59, RZ, RZ, R113 ;  /* 0x000000ffff3b7224 */ /* 0x000fc800078e0071 */
[----:B------:R-:W-:-:S05]  /*3070*/  F2FP.F16.F32.PACK_AB R6, RZ, R6 ;  /* 0x00000006ff06723e */ /* 0x000fca00000000ff */
[----:B------:R3:W-:Y:S01]  /*3080*/  @P1 STG.E.U16 desc[UR36][R58.64+0x2], R6 ;  /* 0x000002063a001986 */ /* 0x0007e2000c101524 */
[----:B------:R-:W-:Y:S05]  /*3090*/  @!P0 BRA `(.L_x_39) ;  /* 0x0000000000048947 */ /* 0x000fea0003800000 */
[----:B------:R4:W5:Y:S02]  /*30a0*/  LDG.E.LTC128B.U16 R116, desc[UR36][R8.64+0x10] ;  /* 0x0000102408747981 */ /* 0x000964000c1e1520 */
.L_x_39:
[----:B------:R-:W-:Y:S05]  /*30b0*/  BSYNC B1 ;  /* 0x0000000000017941 */ /* 0x000fea0003800000 */
.L_x_38:
[----:B---3-5:R-:W-:Y:S01]  /*30c0*/  HADD2.F32 R6, -RZ, R116.H0_H0 ;  /* 0x20000074ff067230 */ /* 0x028fe20000004100 */
[C---:B0-----:R-:W-:Y:S01]  /*30d0*/  SHF.L.U64.HI R5, R97.reuse, 0x1, R94 ;  /* 0x0000000161057819 */ /* 0x041fe2000001025e */
[----:B------:R-:W-:Y:S01]  /*30e0*/  IMAD.SHL.U32 R15, R97, 0x2, RZ ;  /* 0x00000002610f7824 */ /* 0x000fe200078e00ff */
[----:B------:R-:W-:Y:S01]  /*30f0*/  ISETP.GT.AND P3, PT, R4, 0x9, PT ;  /* 0x000000090400780c */ /* 0x000fe20003f64270 */
[----:B------:R-:W-:Y:S01]  /*3100*/  BSSY B1, `(.L_x_40) ;  /* 0x000000b000017945 */ /* 0x000fe20003800000 */
[----:B------:R-:W-:Y:S02]  /*3110*/  FMUL R7, R6, R91 ;  /* 0x0000005b06077220 */ /* 0x000fe40000400000 */
[----:B------:R-:W-:Y:S02]  /*3120*/  IADD3 R6, P1, P2, R15, R20, R121 ;  /* 0x000000140f067210 */ /* 0x000fe40007a3e079 */
[----:B------:R-:W-:Y:S01]  /*3130*/  FFMA R60, R60, R90, R7 ;  /* 0x0000005a3c3c7223 */ /* 0x000fe20000000007 */
[----:B------:R-:W-:-:S02]  /*3140*/  P2R R120, PR, RZ, 0x8 ;  /* 0x00000008ff787803 */ /* 0x000fc40000000000 */
[----:B------:R-:W-:Y:S02]  /*3150*/  IADD3.X R7, R5, R21, R123, P1, P2 ;  /* 0x0000001505077210 */ /* 0x000fe40000fe447b */
[----:B------:R-:W-:Y:S02]  /*3160*/  F2FP.F16.F32.PACK_AB R60, RZ, R60 ;  /* 0x0000003cff3c723e */ /* 0x000fe400000000ff */
[----:B------:R-:W-:-:S03]  /*3170*/  ISETP.GT.AND P1, PT, R3, RZ, P3 ;  /* 0x000000ff0300720c */ /* 0x000fc60001f24270 */
[----:B------:R0:W-:Y:S10]  /*3180*/  @P0 STG.E.U16 desc[UR36][R20.64+0x10], R60 ;  /* 0x0000103c14000986 */ /* 0x0001f4000c101524 */
[----:B------:R-:W-:Y:S05]  /*3190*/  @!P1 BRA `(.L_x_41) ;  /* 0x0000000000049947 */ /* 0x000fea0003800000 */
[----:B------:R3:W5:Y:S02]  /*31a0*/  LDG.E.LTC128B.U16 R116, desc[UR36][R8.64+0x12] ;  /* 0x0000122408747981 */ /* 0x000764000c1e1520 */
.L_x_41:
[----:B------:R-:W-:Y:S05]  /*31b0*/  BSYNC B1 ;  /* 0x0000000000017941 */ /* 0x000fea0003800000 */
.L_x_40:
[----:B0----5:R-:W-:Y:S01]  /*31c0*/  HADD2.F32 R60, -RZ, R116.H0_H0 ;  /* 0x20000074ff3c7230 */ /* 0x021fe20000004100 */
[----:B------:R-:W-:Y:S01]  /*31d0*/  ISETP.GT.AND P0, PT, R3, 0x8, P4 ;  /* 0x000000080300780c */ /* 0x000fe20002704270 */
[----:B------:R-:W-:Y:S03]  /*31e0*/  BSSY B1, `(.L_x_42) ;  /* 0x0000007000017945 */ /* 0x000fe60003800000 */
[----:B------:R-:W-:-:S04]  /*31f0*/  FMUL R60, R60, R91 ;  /* 0x0000005b3c3c7220 */ /* 0x000fc80000400000 */
[----:B------:R-:W-:-:S05]  /*3200*/  FFMA R60, R61, R90, R60 ;  /* 0x0000005a3d3c7223 */ /* 0x000fca000000003c */
[----:B------:R-:W-:-:S05]  /*3210*/  F2FP.F16.F32.PACK_AB R60, RZ, R60 ;  /* 0x0000003cff3c723e */ /* 0x000fca00000000ff */
[----:B------:R0:W-:Y:S01]  /*3220*/  @P1 STG.E.U16 desc[UR36][R20.64+0x12], R60 ;  /* 0x0000123c14001986 */ /* 0x0001e2000c101524 */
[----:B------:R-:W-:Y:S05]  /*3230*/  @!P0 BRA `(.L_x_43) ;  /* 0x0000000000048947 */ /* 0x000fea0003800000 */
[----:B------:R0:W5:Y:S02]  /*3240*/  LDG.E.LTC128B.U16 R116, desc[UR36][R56.64+0x10] ;  /* 0x0000102438747981 */ /* 0x000164000c1e1520 */
.L_x_43:
[----:B------:R-:W-:Y:S05]  /*3250*/  BSYNC B1 ;  /* 0x0000000000017941 */ /* 0x000fea0003800000 */
.L_x_42:
        /* <DEDUP_REMOVED lines=9> */
.L_x_45:
[----:B------:R-:W-:Y:S05]  /*32f0*/  BSYNC B1 ;  /* 0x0000000000017941 */ /* 0x000fea0003800000 */
.L_x_44:
[----:B-----5:R-:W-:Y:S01]  /*3300*/  HADD2.F32 R60, -RZ, R116.H0_H0 ;  /* 0x20000074ff3c7230 */ /* 0x020fe20000004100 */
[----:B------:R-:W-:Y:S01]  /*3310*/  IADD3 R123, P0, R110, 0x80, RZ ;  /* 0x000000806e7b7810 */ /* 0x000fe20007f1e0ff */
[----:B------:R-:W-:Y:S01]  /*3320*/  BSSY B1, `(.L_x_46) ;  /* 0x000000b000017945 */ /* 0x000fe20003800000 */
[----:B------:R-:W-:Y:S02]  /*3330*/  ISETP.GT.AND P2, PT, R4, 0x10, PT ;  /* 0x000000100400780c */ /* 0x000fe40003f44270 */
[----:B------:R-:W-:Y:S01]  /*3340*/  FMUL R60, R60, R91 ;  /* 0x0000005b3c3c7220 */ /* 0x000fe20000400000 */
[----:B------:R-:W-:Y:S01]  /*3350*/  IMAD.X R111, RZ, RZ, R111, P0 ;  /* 0x000000ffff6f7224 */ /* 0x000fe200000e066f */
[----:B------:R-:W-:Y:S02]  /*3360*/  ISETP.GT.AND P0, PT, R3, RZ, P2 ;  /* 0x000000ff0300720c */ /* 0x000fe40001704270 */
[----:B------:R-:W-:Y:S01]  /*3370*/  FFMA R60, R63, R90, R60 ;  /* 0x0000005a3f3c7223 */ /* 0x000fe2000000003c */
[----:B------:R-:W-:-:S04]  /*3380*/  P2R R121, PR, RZ, 0x4 ;  /* 0x00000004ff797803 */ /* 0x000fc80000000000 */
[----:B------:R-:W-:-:S05]  /*3390*/  F2FP.F16.F32.PACK_AB R60, RZ, R60 ;  /* 0x0000003cff3c723e */ /* 0x000fca00000000ff */
[----:B------:R0:W-:Y:S01]  /*33a0*/  @P1 STG.E.U16 desc[UR36][R58.64+0x12], R60 ;  /* 0x0000123c3a001986 */ /* 0x0001e2000c101524 */
[----:B------:R-:W-:Y:S05]  /*33b0*/  @!P0 BRA `(.L_x_47) ;  /* 0x0000000000048947 */ /* 0x000fea0003800000 */
[----:B------:R0:W5:Y:S02]  /*33c0*/  LDG.E.LTC128B.U16 R116, desc[UR36][R8.64+0x20] ;  /* 0x0000202408747981 */ /* 0x000164000c1e1520 */
.L_x_47:
[----:B------:R-:W-:Y:S05]  /*33d0*/  BSYNC B1 ;  /* 0x0000000000017941 */ /* 0x000fea0003800000 */
.L_x_46:
[----:B0----5:R-:W-:Y:S01]  /*33e0*/  HADD2.F32 R60, -RZ, R116.H0_H0 ;  /* 0x20000074ff3c7230 */ /* 0x021fe20000004100 */
[----:B------:R-:W-:Y:S01]  /*33f0*/  ISETP.GT.AND P1, PT, R4, 0x11, PT ;  /* 0x000000110400780c */ /* 0x000fe20003f24270 */
[-C--:B------:R-:W-:Y:S01]  /*3400*/  IMAD.WIDE.U32 R62, R123, R108.reuse, R10 ;  /* 0x0000006c7b3e7225 */ /* 0x080fe200078e000a */
[----:B------:R-:W-:Y:S03]  /*3410*/  BSSY B1, `(.L_x_48) ;  /* 0x0000021000017945 */ /* 0x000fe60003800000 */
[----:B------:R-:W-:Y:S01]  /*3420*/  FMUL R61, R60, R91 ;  /* 0x0000005b3c3d7220 */ /* 0x000fe20000400000 */
[----:B------:R-:W-:-:S03]  /*3430*/  IMAD R60, R111, R108, RZ ;  /* 0x0000006c6f3c7224 */ /* 0x000fc600078e02ff */
[----:B------:R-:W-:Y:S01]  /*3440*/  FFMA R61, R64, R90, R61 ;  /* 0x0000005a403d7223 */ /* 0x000fe2000000003d */
[----:B------:R-:W-:-:S04]  /*3450*/  IMAD R107, R123, R109, R60 ;  /* 0x0000006d7b6b7224 */ /* 0x000fc800078e023c */
[----:B------:R-:W-:Y:S01]  /*3460*/  F2FP.F16.F32.PACK_AB R61, RZ, R61 ;  /* 0x0000003dff3d723e */ /* 0x000fe200000000ff */
[----:B------:R-:W-:-:S03]  /*3470*/  IMAD.IADD R63, R107, 0x1, R63 ;  /* 0x000000016b3f7824 */ /* 0x000fc600078e023f */
[----:B------:R-:W-:Y:S01]  /*3480*/  PRMT R64, R61, 0x7610, R64 ;  /* 0x000076103d407816 */ /* 0x000fe20000000040 */
[----:B------:R-:W-:-:S04]  /*3490*/  IMAD.WIDE.U32 R60, R123, R108, R104 ;  /* 0x0000006c7b3c7225 */ /* 0x000fc800078e0068 */
[----:B------:R0:W-:Y:S01]  /*34a0*/  @P0 STG.E.U16 desc[UR36][R20.64+0x20], R64 ;  /* 0x0000204014000986 */ /* 0x0001e2000c101524 */
[----:B------:R-:W-:Y:S01]  /*34b0*/  IMAD.WIDE.U32 R110, R23, R14, R62 ;  /* 0x0000000e176e7225 */ /* 0x000fe200078e003e */
[----:B------:R-:W-:-:S03]  /*34c0*/  LEA R62, P0, R60, R12, 0x1 ;  /* 0x0000000c3c3e7211 */ /* 0x000fc600078008ff */
[----:B------:R-:W-:Y:S02]  /*34d0*/  IMAD.IADD R61, R61, 0x1, R107 ;  /* 0x000000013d3d7824 */ /* 0x000fe400078e026b */
[----:B------:R-:W-:-:S03]  /*34e0*/  IMAD.WIDE.U32 R108, R123, R108, R114 ;  /* 0x0000006c7b6c7225 */ /* 0x000fc600078e0072 */
[----:B------:R-:W-:Y:S01]  /*34f0*/  LEA.HI.X R63, R60, R13, R61, 0x1, P0 ;  /* 0x0000000d3c3f7211 */ /* 0x000fe200000f0c3d */
[----:B------:R-:W-:Y:S01]  /*3500*/  IMAD.IADD R61, R103, 0x1, R111 ;  /* 0x00000001673d7824 */ /* 0x000fe200078e026f */
[----:B------:R-:W-:Y:S01]  /*3510*/  LEA R60, P0, R110, R12, 0x1 ;  /* 0x0000000c6e3c7211 */ /* 0x000fe200078008ff */
[----:B------:R-:W-:-:S03]  /*3520*/  IMAD.IADD R107, R107, 0x1, R109 ;  /* 0x000000016b6b7824 */ /* 0x000fc600078e026d */
[----:B------:R-:W-:Y:S02]  /*3530*/  LEA.HI.X R61, R110, R13, R61, 0x1, P0 ;  /* 0x0000000d6e3d7211 */ /* 0x000fe400000f0c3d */
[----:B------:R-:W-:-:S05]  /*3540*/  IADD3 R106, P0, R106, R108, RZ ;  /* 0x0000006c6a6a7210 */ /* 0x000fca0007f1e0ff */
[----:B0-----:R-:W-:Y:S01]  /*3550*/  IMAD.X R64, R107, 0x1, R105, P0 ;  /* 0x000000016b407824 */ /* 0x001fe200000e0669 */
[----:B------:R-:W-:-:S05]  /*3560*/  IADD3 R104, P0, R10, R108, RZ ;  /* 0x0000006c0a687210 */ /* 0x000fca0007f1e0ff */
[----:B------:R-:W-:Y:S01]  /*3570*/  IMAD.X R105, R11, 0x1, R107, P0 ;  /* 0x000000010b697824 */ /* 0x000fe200000e066b */
[----:B------:R-:W-:Y:S01]  /*3580*/  LEA R10, P0, R106, R12, 0x1 ;  /* 0x0000000c6a0a7211 */ /* 0x000fe200078008ff */
[----:B------:R-:W-:-:S03]  /*3590*/  IMAD.WIDE.U32 R104, R23, R14, R104 ;  /* 0x0000000e17687225 */ /* 0x000fc600078e0068 */
[----:B------:R-:W-:Y:S01]  /*35a0*/  LEA.HI.X R11, R106, R13, R64, 0x1, P0 ;  /* 0x0000000d6a0b7211 */ /* 0x000fe200000f0c40 */
[----:B------:R-:W-:Y:S01]  /*35b0*/  IMAD.IADD R103, R103, 0x1, R105 ;  /* 0x0000000167677824 */ /* 0x000fe200078e0269 */
[----:B------:R-:W-:-:S04]  /*35c0*/  LEA R12, P0, R104, R12, 0x1 ;  /* 0x0000000c680c7211 */ /* 0x000fc800078008ff */
[----:B------:R-:W-:Y:S02]  /*35d0*/  LEA.HI.X R13, R104, R13, R103, 0x1, P0 ;  /* 0x0000000d680d7211 */ /* 0x000fe400000f0c67 */
[----:B------:R-:W-:Y:S02]  /*35e0*/  ISETP.GT.AND P0, PT, R3, RZ, P1 ;  /* 0x000000ff0300720c */ /* 0x000fe40000f04270 */
[----:B------:R-:W-:-:S11]  /*35f0*/  P2R R103, PR, RZ, 0x2 ;  /* 0x00000002ff677803 */ /* 0x000fd60000000000 */
[----:B------:R-:W-:Y:S05]  /*3600*/  @!P0 BRA `(.L_x_49) ;  /* 0x0000000000048947 */ /* 0x000fea0003800000 */
[----:B------:R0:W5:Y:S02]  /*3610*/  LDG.E.LTC128B.U16 R116, desc[UR36][R8.64+0x22] ;  /* 0x0000222408747981 */ /* 0x000164000c1e1520 */
.L_x_49:
[----:B------:R-:W-:Y:S05]  /*3620*/  BSYNC B1 ;  /* 0x0000000000017941 */ /* 0x000fea0003800000 */
.L_x_48:
[----:B-----5:R-:W-:Y:S01]  /*3630*/  HADD2.F32 R14, -RZ, R116.H0_H0 ;  /* 0x20000074ff0e7230 */ /* 0x020fe20000004100 */
[----:B------:R-:W-:Y:S04]  /*3640*/  BSSY B1, `(.L_x_50) ;  /* 0x0000008000017945 */ /* 0x000fe80003800000 */
[----:B------:R-:W-:-:S04]  /*3650*/  FMUL R14, R14, R91 ;  /* 0x0000005b0e0e7220 */ /* 0x000fc80000400000 */
[----:B------:R-:W-:-:S05]  /*3660*/  FFMA R14, R65, R90, R14 ;  /* 0x0000005a410e7223 */ /* 0x000fca000000000e */
[----:B------:R-:W-:-:S05]  /*3670*/  F2FP.F16.F32.PACK_AB R14, RZ, R14 ;  /* 0x0000000eff0e723e */ /* 0x000fca00000000ff */
[----:B------:R0:W-:Y:S01]  /*3680*/  @P0 STG.E.U16 desc[UR36][R20.64+0x22], R14 ;  /* 0x0000220e14000986 */ /* 0x0001e2000c101524 */
[----:B------:R-:W-:-:S13]  /*3690*/  ISETP.GT.AND P0, PT, R3, 0x8, P2 ;  /* 0x000000080300780c */ /* 0x000fda0001704270 */
[----:B0-----:R-:W-:Y:S05]  /*36a0*/  @!P0 BRA `(.L_x_51) ;  /* 0x0000000000048947 */ /* 0x001fea0003800000 */
[----:B------:R0:W5:Y:S02]  /*36b0*/  LDG.E.LTC128B.U16 R116, desc[UR36][R56.64+0x20] ;  /* 0x0000202438747981 */ /* 0x000164000c1e1520 */
.L_x_51:
[----:B------:R-:W-:Y:S05]  /*36c0*/  BSYNC B1 ;  /* 0x0000000000017941 */ /* 0x000fea0003800000 */
.L_x_50:
        /* <DEDUP_REMOVED lines=9> */
.L_x_53:
[----:B------:R-:W-:Y:S05]  /*3760*/  BSYNC B1 ;  /* 0x0000000000017941 */ /* 0x000fea0003800000 */
.L_x_52:
[----:B-----5:R-:W-:Y:S01]  /*3770*/  HADD2.F32 R14, -RZ, R116.H0_H0 ;  /* 0x20000074ff0e7230 */ /* 0x020fe20000004100 */
[----:B------:R-:W-:Y:S01]  /*3780*/  ISETP.GT.AND P2, PT, R4, 0x18, PT ;  /* 0x000000180400780c */ /* 0x000fe20003f44270 */
[----:B------:R-:W-:Y:S03]  /*3790*/  BSSY B1, `(.L_x_54) ;  /* 0x0000009000017945 */ /* 0x000fe60003800000 */
[----:B------:R-:W-:Y:S01]  /*37a0*/  FMUL R14, R14, R91 ;  /* 0x0000005b0e0e7220 */ /* 0x000fe20000400000 */
[----:B------:R-:W-:-:S03]  /*37b0*/  P2R R104, PR, RZ, 0x4 ;  /* 0x00000004ff687803 */ /* 0x000fc60000000000 */
[----:B------:R-:W-:-:S05]  /*37c0*/  FFMA R14, R67, R90, R14 ;  /* 0x0000005a430e7223 */ /* 0x000fca000000000e */
[----:B------:R-:W-:-:S05]  /*37d0*/  F2FP.F16.F32.PACK_AB R14, RZ, R14 ;  /* 0x0000000eff0e723e */ /* 0x000fca00000000ff */
[----:B------:R0:W-:Y:S01]  /*37e0*/  @P0 STG.E.U16 desc[UR36][R58.64+0x22], R14 ;  /* 0x0000220e3a000986 */ /* 0x0001e2000c101524 */
[----:B------:R-:W-:-:S13]  /*37f0*/  ISETP.GT.AND P0, PT, R3, RZ, P2 ;  /* 0x000000ff0300720c */ /* 0x000fda0001704270 */
[----:B0-----:R-:W-:Y:S05]  /*3800*/  @!P0 BRA `(.L_x_55) ;  /* 0x0000000000048947 */ /* 0x001fea0003800000 */
[----:B------:R0:W5:Y:S02]  /*3810*/  LDG.E.LTC128B.U16 R116, desc[UR36][R8.64+0x30] ;  /* 0x0000302408747981 */ /* 0x000164000c1e1520 */
.L_x_55:
[----:B------:R-:W-:Y:S05]  /*3820*/  BSYNC B1 ;  /* 0x0000000000017941 */ /* 0x000fea0003800000 */
.L_x_54:
[----:B-----5:R-:W-:Y:S01]  /*3830*/  HADD2.F32 R14, -RZ, R116.H0_H0 ;  /* 0x20000074ff0e7230 */ /* 0x020fe20000004100 */
[----:B------:R-:W-:Y:S01]  /*3840*/  ISETP.GT.AND P1, PT, R4, 0x19, PT ;  /* 0x000000190400780c */ /* 0x000fe20003f24270 */
[----:B------:R-:W-:Y:S03]  /*3850*/  BSSY B1, `(.L_x_56) ;  /* 0x0000009000017945 */ /* 0x000fe60003800000 */
[----:B------:R-:W-:-:S04]  /*3860*/  FMUL R23, R14, R91 ;  /* 0x0000005b0e177220 */ /* 0x000fc80000400000 */
[----:B------:R-:W-:Y:S01]  /*3870*/  FFMA R23, R68, R90, R23 ;  /* 0x0000005a44177223 */ /* 0x000fe20000000017 */
[----:B------:R-:W-:-:S04]  /*3880*/  P2R R68, PR, RZ, 0x2 ;  /* 0x00000002ff447803 */ /* 0x000fc80000000000 */
[----:B------:R-:W-:-:S05]  /*3890*/  F2FP.F16.F32.PACK_AB R23, RZ, R23 ;  /* 0x00000017ff17723e */ /* 0x000fca00000000ff */
[----:B------:R0:W-:Y:S01]  /*38a0*/  @P0 STG.E.U16 desc[UR36][R20.64+0x30], R23 ;  /* 0x0000301714000986 */ /* 0x0001e2000c101524 */
[----:B------:R-:W-:-:S13]  /*38b0*/  ISETP.GT.AND P0, PT, R3, RZ, P1 ;  /* 0x000000ff0300720c */ /* 0x000fda0000f04270 */
[----:B0-----:R-:W-:Y:S05]  /*38c0*/  @!P0 BRA `(.L_x_57) ;  /* 0x0000000000048947 */ /* 0x001fea0003800000 */
[----:B------:R0:W5:Y:S02]  /*38d0*/  LDG.E.LTC128B.U16 R116, desc[UR36][R8.64+0x32] ;  /* 0x0000322408747981 */ /* 0x000164000c1e1520 */
.L_x_57:
[----:B------:R-:W-:Y:S05]  /*38e0*/  BSYNC B1 ;  /* 0x0000000000017941 */ /* 0x000fea0003800000 */
.L_x_56:
        /* <DEDUP_REMOVED lines=9> */
.L_x_59:
[----:B------:R-:W-:Y:S05]  /*3980*/  BSYNC B1 ;  /* 0x0000000000017941 */ /* 0x000fea0003800000 */
.L_x_58:
        /* <DEDUP_REMOVED lines=9> */
.L_x_61:
[----:B------:R-:W-:Y:S05]  /*3a20*/  BSYNC B1 ;  /* 0x0000000000017941 */ /* 0x000fea0003800000 */
.L_x_60:
        /* <DEDUP_REMOVED lines=11> */
.L_x_63:
[----:B------:R-:W-:Y:S05]  /*3ae0*/  BSYNC B1 ;  /* 0x0000000000017941 */ /* 0x000fea0003800000 */
.L_x_62:
        /* <DEDUP_REMOVED lines=11> */
.L_x_65:
[----:B------:R-:W-:Y:S05]  /*3ba0*/  BSYNC B1 ;  /* 0x0000000000017941 */ /* 0x000fea0003800000 */
.L_x_64:
        /* <DEDUP_REMOVED lines=9> */
.L_x_67:
[----:B------:R-:W-:Y:S05]  /*3c40*/  BSYNC B1 ;  /* 0x0000000000017941 */ /* 0x000fea0003800000 */
.L_x_66:
        /* <DEDUP_REMOVED lines=9> */
.L_x_69:
[----:B------:R-:W-:Y:S05]  /*3ce0*/  BSYNC B1 ;  /* 0x0000000000017941 */ /* 0x000fea0003800000 */
.L_x_68:
        /* <DEDUP_REMOVED lines=11> */
.L_x_71:
[----:B------:R-:W-:Y:S05]  /*3da0*/  BSYNC B1 ;  /* 0x0000000000017941 */ /* 0x000fea0003800000 */
.L_x_70:
        /* <DEDUP_REMOVED lines=11> */
.L_x_73:
[----:B------:R-:W-:Y:S05]  /*3e60*/  BSYNC B1 ;  /* 0x0000000000017941 */ /* 0x000fea0003800000 */
.L_x_72:
        /* <DEDUP_REMOVED lines=9> */
.L_x_75:
[----:B------:R-:W-:Y:S05]  /*3f00*/  BSYNC B1 ;  /* 0x0000000000017941 */ /* 0x000fea0003800000 */
.L_x_74:
        /* <DEDUP_REMOVED lines=9> */
.L_x_77:
[----:B------:R-:W-:Y:S05]  /*3fa0*/  BSYNC B1 ;  /* 0x0000000000017941 */ /* 0x000fea0003800000 */
.L_x_76:
[----:B-----5:R-:W-:Y:S01]  /*3fb0*/  HADD2.F32 R14, -RZ, R116.H0_H0 ;  /* 0x20000074ff0e7230 */ /* 0x020fe20000004100 */
[----:B------:R-:W-:Y:S01]  /*3fc0*/  ISETP.GT.AND P3, PT, R4, 0x30, PT ;  /* 0x000000300400780c */ /* 0x000fe20003f64270 */
[----:B------:R-:W-:Y:S03]  /*3fd0*/  BSSY B1, `(.L_x_78) ;  /* 0x0000008000017945 */ /* 0x000fe60003800000 */
[----:B------:R-:W-:-:S04]  /*3fe0*/  FMUL R14, R14, R91 ;  /* 0x0000005b0e0e7220 */ /* 0x000fc80000400000 */
[----:B------:R-:W-:-:S05]  /*3ff0*/  FFMA R14, R79, R90, R14 ;  /* 0x0000005a4f0e7223 */ /* 0x000fca000000000e */
[----:B------:R-:W-:-:S05]  /*4000*/  F2FP.F16.F32.PACK_AB R14, RZ, R14 ;  /* 0x0000000eff0e723e */ /* 0x000fca00000000ff */
[----:B------:R0:W-:Y:S01]  /*4010*/  @P0 STG.E.U16 desc[UR36][R58.64+0x52], R14 ;  /* 0x0000520e3a000986 */ /* 0x0001e2000c101524 */
[----:B------:R-:W-:-:S13]  /*4020*/  ISETP.GT.AND P0, PT, R3, RZ, P3 ;  /* 0x000000ff0300720c */ /* 0x000fda0001f04270 */
[----:B0-----:R-:W-:Y:S05]  /*4030*/  @!P0 BRA `(.L_x_79) ;  /* 0x0000000000048947 */ /* 0x001fea0003800000 */
[----:B------:R0:W5:Y:S02]  /*4040*/  LDG.E.LTC128B.U16 R116, desc[UR36][R8.64+0x60] ;  /* 0x0000602408747981 */ /* 0x000164000c1e1520 */
.L_x_79:
[----:B------:R-:W-:Y:S05]  /*4050*/  BSYNC B1 ;  /* 0x0000000000017941 */ /* 0x000fea0003800000 */
.L_x_78:
        /* <DEDUP_REMOVED lines=10> */
.L_x_81:
[----:B------:R-:W-:Y:S05]  /*4100*/  BSYNC B1 ;  /* 0x0000000000017941 */ /* 0x000fea0003800000 */
.L_x_80:
        /* <DEDUP_REMOVED lines=9> */
.L_x_83:
[----:B------:R-:W-:Y:S05]  /*41a0*/  BSYNC B1 ;  /* 0x0000000000017941 */ /* 0x000fea0003800000 */
.L_x_82:
        /* <DEDUP_REMOVED lines=9> */
.L_x_85:
[----:B------:R-:W-:Y:S05]  /*4240*/  BSYNC B1 ;  /* 0x0000000000017941 */ /* 0x000fea0003800000 */
.L_x_84:
        /* <DEDUP_REMOVED lines=10> */
.L_x_87:
[----:B------:R-:W-:Y:S05]  /*42f0*/  BSYNC B1 ;  /* 0x0000000000017941 */ /* 0x000fea0003800000 */
.L_x_86:
[----:B-----5:R-:W-:Y:S01]  /*4300*/  HADD2.F32 R14, -RZ, R116.H0_H0 ;  /* 0x20000074ff0e7230 */ /* 0x020fe20000004100 */
[----:B------:R-:W-:Y:S04]  /*4310*/  BSSY B1, `(.L_x_88) ;  /* 0x000000f000017945 */ /* 0x000fe80003800000 */
[----:B------:R-:W-:-:S04]  /*4320*/  FMUL R23, R14, R91 ;  /* 0x0000005b0e177220 */ /* 0x000fc80000400000 */
[----:B------:R-:W-:-:S05]  /*4330*/  FFMA R23, R84, R90, R23 ;  /* 0x0000005a54177223 */ /* 0x000fca0000000017 */
[----:B------:R-:W-:-:S05]  /*4340*/  F2FP.F16.F32.PACK_AB R23, RZ, R23 ;  /* 0x00000017ff17723e */ /* 0x000fca00000000ff */
[----:B------:R0:W-:Y:S01]  /*4350*/  @P0 STG.E.U16 desc[UR36][R20.64+0x70], R23 ;  /* 0x0000701714000986 */ /* 0x0001e2000c101524 */
[----:B------:R-:W-:-:S05]  /*4360*/  IADD3 R64, P0, R15, R112, RZ ;  /* 0x000000700f407210 */ /* 0x000fca0007f1e0ff */
[----:B------:R-:W-:Y:S01]  /*4370*/  IMAD.X R65, R5, 0x1, R113, P0 ;  /* 0x0000000105417824 */ /* 0x000fe200000e0671 */
[----:B------:R-:W-:-:S05]  /*4380*/  IADD3 R66, P0, R15, R112, RZ ;  /* 0x000000700f427210 */ /* 0x000fca0007f1e0ff */
[----:B------:R-:W-:Y:S01]  /*4390*/  IMAD.X R67, R5, 0x1, R113, P0 ;  /* 0x0000000105437824 */ /* 0x000fe200000e0671 */
[----:B------:R-:W-:-:S05]  /*43a0*/  IADD3 R14, P0, R15, R20, RZ ;  /* 0x000000140f0e7210 */ /* 0x000fca0007f1e0ff */
[----:B------:R-:W-:Y:S01]  /*43b0*/  IMAD.X R15, R5, 0x1, R21, P0 ;  /* 0x00000001050f7824 */ /* 0x000fe200000e0615 */
[----:B------:R-:W-:-:S04]  /*43c0*/  ISETP.GT.AND P0, PT, R4, 0x39, PT ;  /* 0x000000390400780c */ /* 0x000fc80003f04270 */
[----:B------:R-:W-:-:S13]  /*43d0*/  ISETP.GT.AND P4, PT, R3, RZ, P0 ;  /* 0x000000ff0300720c */ /* 0x000fda0000784270 */
[----:B0-----:R-:W-:Y:S05]  /*43e0*/  @!P4 BRA `(.L_x_89) ;  /* 0x000000000004c947 */ /* 0x001fea0003800000 */
[----:B------:R0:W5:Y:S02]  /*43f0*/  LDG.E.LTC128B.U16 R116, desc[UR36][R8.64+0x72] ;  /* 0x0000722408747981 */ /* 0x000164000c1e1520 */
.L_x_89:
[----:B------:R-:W-:Y:S05]  /*4400*/  BSYNC B1 ;  /* 0x0000000000017941 */ /* 0x000fea0003800000 */
.L_x_88:
        /* <DEDUP_REMOVED lines=9> */
.L_x_91:
[----:B------:R-:W-:Y:S05]  /*44a0*/  BSYNC B1 ;  /* 0x0000000000017941 */ /* 0x000fea0003800000 */
.L_x_90:
        /* <DEDUP_REMOVED lines=9> */
.L_x_93:
[----:B------:R-:W-:Y:S05]  /*4540*/  BSYNC B1 ;  /* 0x0000000000017941 */ /* 0x000fea0003800000 */
.L_x_92:
[----:B-----5:R-:W-:-:S05]  /*4550*/  HADD2.F32 R4, -RZ, R116.H0_H0 ;  /* 0x20000074ff047230 */ /* 0x020fca0000004100 */
[----:B------:R-:W-:-:S04]  /*4560*/  FMUL R4, R4, R91 ;  /* 0x0000005b04047220 */ /* 0x000fc80000400000 */
[----:B------:R-:W-:-:S05]  /*4570*/  FFMA R4, R87, R90, R4 ;  /* 0x0000005a57047223 */ /* 0x000fca0000000004 */
[----:B------:R-:W-:-:S04]  /*4580*/  F2FP.F16.F32.PACK_AB R4, RZ, R4 ;  /* 0x00000004ff04723e */ /* 0x000fc800000000ff */
[----:B-1-34-:R-:W-:-:S05]  /*4590*/  PRMT R8, R4, 0x7610, R8 ;  /* 0x0000761004087816 */ /* 0x01afca0000000008 */
[----:B------:R1:W-:Y:S01]  /*45a0*/  @P4 STG.E.U16 desc[UR36][R58.64+0x72], R8 ;  /* 0x000072083a004986 */ /* 0x0003e2000c101524 */
[----:B------:R-:W-:-:S13]  /*45b0*/  ISETP.GT.AND P4, PT, R3, 0x80, P6 ;  /* 0x000000800300780c */ /* 0x000fda0003784270 */
[----:B------:R-:W3:Y:S01]  /*45c0*/  @P4 LDG.E.LTC128B.U16 R116, desc[UR36][R62.64] ;  /* 0x000000243e744981 */ /* 0x000ee2000c1e1520 */
[----:B------:R-:W-:Y:S01]  /*45d0*/  BSSY B1, `(.L_x_94) ;  /* 0x000000a000017945 */ /* 0x000fe20003800000 */
[----:B---3--:R-:W-:-:S05]  /*45e0*/  HADD2.F32 R4, -RZ, R116.H0_H0 ;  /* 0x20000074ff047230 */ /* 0x008fca0000004100 */
[----:B------:R-:W-:-:S04]  /*45f0*/  FMUL R5, R4, R91 ;  /* 0x0000005b04057220 */ /* 0x000fc80000400000 */
[----:B------:R-:W-:-:S05]  /*4600*/  FFMA R5, R24, R90, R5 ;  /* 0x0000005a18057223 */ /* 0x000fca0000000005 */
[----:B------:R-:W-:-:S05]  /*4610*/  F2FP.F16.F32.PACK_AB R5, RZ, R5 ;  /* 0x00000005ff05723e */ /* 0x000fca00000000ff */
[----:B------:R1:W-:Y:S01]  /*4620*/  @P4 STG.E.U16 desc[UR36][R14.64], R5 ;  /* 0x000000050e004986 */ /* 0x0003e2000c101524 */
[----:B------:R-:W-:-:S04]  /*4630*/  ISETP.NE.AND P4, PT, R119, RZ, PT ;  /* 0x000000ff7700720c */ /* 0x000fc80003f85270 */
[----:B------:R-:W-:-:S13]  /*4640*/  ISETP.GT.AND P4, PT, R3, 0x80, P4 ;  /* 0x000000800300780c */ /* 0x000fda0002784270 */
[----:B-1----:R-:W-:Y:S05]  /*4650*/  @!P4 BRA `(.L_x_95) ;  /* 0x000000000004c947 */ /* 0x002fea0003800000 */
[----:B------:R1:W5:Y:S02]  /*4660*/  LDG.E.LTC128B.U16 R116, desc[UR36][R60.64+0x2] ;  /* 0x000002243c747981 */ /* 0x000364000c1e1520 */
.L_x_95:
[----:B------:R-:W-:Y:S05]  /*4670*/  BSYNC B1 ;  /* 0x0000000000017941 */ /* 0x000fea0003800000 */
.L_x_94:
[----:B-----5:R-:W-:Y:S01]  /*4680*/  HADD2.F32 R4, -RZ, R116.H0_H0 ;  /* 0x20000074ff047230 */ /* 0x020fe20000004100 */
[----:B------:R-:W-:Y:S01]  /*4690*/  ISETP.GT.AND P6, PT, R3, 0x88, P6 ;  /* 0x000000880300780c */ /* 0x000fe200037c4270 */
[----:B------:R-:W-:Y:S01]  /*46a0*/  @P4 IMAD.MOV.U32 R5, RZ, RZ, R15 ;  /* 0x000000ffff054224 */ /* 0x000fe200078e000f */
[----:B------:R-:W-:Y:S02]  /*46b0*/  BSSY B1, `(.L_x_96) ;  /* 0x0000009000017945 */ /* 0x000fe40003800000 */
[----:B------:R-:W-:-:S04]  /*46c0*/  FMUL R4, R4, R91 ;  /* 0x0000005b04047220 */ /* 0x000fc80000400000 */
[----:B------:R-:W-:-:S05]  /*46d0*/  FFMA R4, R25, R90, R4 ;  /* 0x0000005a19047223 */ /* 0x000fca0000000004 */
[----:B------:R-:W-:-:S04]  /*46e0*/  F2FP.F16.F32.PACK_AB R4, RZ, R4 ;  /* 0x00000004ff04723e */ /* 0x000fc800000000ff */
[----:B------:R-:W-:Y:S01]  /*46f0*/  PRMT R8, R4, 0x7610, R8 ;  /* 0x0000761004087816 */ /* 0x000fe20000000008 */
[----:B------:R-:W-:-:S05]  /*4700*/  @P4 IMAD.MOV.U32 R4, RZ, RZ, R14 ;  /* 0x000000ffff044224 */ /* 0x000fca00078e000e */
[----:B------:R3:W-:Y:S01]  /*4710*/  @P4 STG.E.U16 desc[UR36][R4.64+0x2], R8 ;  /* 0x0000020804004986 */ /* 0x0007e2000c101524 */
[----:B------:R-:W-:Y:S05]  /*4720*/  @!P6 BRA `(.L_x_97) ;  /* 0x000000000004e947 */ /* 0x000fea0003800000 */
[----:B------:R4:W5:Y:S02]  /*4730*/  LDG.E.LTC128B.U16 R116, desc[UR36][R10.64] ;  /* 0x000000240a747981 */ /* 0x000964000c1e1520 */
.L_x_97:
[----:B------:R-:W-:Y:S05]  /*4740*/  BSYNC B1 ;  /* 0x0000000000017941 */ /* 0x000fea0003800000 */
.L_x_96:
[----:B---3-5:R-:W-:Y:S01]  /*4750*/  HADD2.F32 R4, -RZ, R116.H0_H0 ;  /* 0x20000074ff047230 */ /* 0x028fe20000004100 */
[----:B------:R-:W-:Y:S01]  /*4760*/  ISETP.NE.AND P4, PT, R119, RZ, PT ;  /* 0x000000ff7700720c */ /* 0x000fe20003f85270 */
[----:B------:R-:W-:Y:S03]  /*4770*/  BSSY B1, `(.L_x_98) ;  /* 0x0000008000017945 */ /* 0x000fe60003800000 */
[----:B------:R-:W-:Y:S01]  /*4780*/  FMUL R5, R4, R91 ;  /* 0x0000005b04057220 */ /* 0x000fe20000400000 */
[----:B------:R-:W-:-:S03]  /*4790*/  ISETP.GT.AND P4, PT, R3, 0x88, P4 ;  /* 0x000000880300780c */ /* 0x000fc60002784270 */
[----:B------:R-:W-:-:S05]  /*47a0*/  FFMA R5, R26, R90, R5 ;  /* 0x0000005a1a057223 */ /* 0x000fca0000000005 */
[----:B------:R-:W-:-:S05]  /*47b0*/  F2FP.F16.F32.PACK_AB R5, RZ, R5 ;  /* 0x00000005ff05723e */ /* 0x000fca00000000ff */
[----:B------:R3:W-:Y:S01]  /*47c0*/  @P6 STG.E.U16 desc[UR36][R64.64], R5 ;  /* 0x0000000540006986 */ /* 0x0007e2000c101524 */
[----:B------:R-:W-:Y:S05]  /*47d0*/  @!P4 BRA `(.L_x_99) ;  /* 0x000000000004c947 */ /* 0x000fea0003800000 */
[----:B------:R0:W5:Y:S02]  /*47e0*/  LDG.E.LTC128B.U16 R116, desc[UR36][R12.64+0x2] ;  /* 0x000002240c747981 */ /* 0x000164000c1e1520 */
.L_x_99:
[----:B------:R-:W-:Y:S05]  /*47f0*/  BSYNC B1 ;  /* 0x0000000000017941 */ /* 0x000fea0003800000 */
.L_x_98:
[----:B-----5:R-:W-:Y:S01]  /*4800*/  HADD2.F32 R4, -RZ, R116.H0_H0 ;  /* 0x20000074ff047230 */ /* 0x020fe20000004100 */
[----:B------:R-:W-:Y:S01]  /*4810*/  ISETP.NE.AND P6, PT, R117, RZ, PT ;  /* 0x000000ff7500720c */ /* 0x000fe20003fc5270 */
[----:B------:R-:W-:Y:S03]  /*4820*/  BSSY B1, `(.L_x_100) ;  /* 0x0000008000017945 */ /* 0x000fe60003800000 */
[----:B------:R-:W-:-:S04]  /*4830*/  FMUL R4, R4, R91 ;  /* 0x0000005b04047220 */ /* 0x000fc80000400000 */
[----:B------:R-:W-:-:S05]  /*4840*/  FFMA R4, R27, R90, R4 ;  /* 0x0000005a1b047223 */ /* 0x000fca0000000004 */
[----:B------:R-:W-:-:S05]  /*4850*/  F2FP.F16.F32.PACK_AB R4, RZ, R4 ;  /* 0x00000004ff04723e */ /* 0x000fca00000000ff */
[----:B------:R0:W-:Y:S01]  /*4860*/  @P4 STG.E.U16 desc[UR36][R66.64+0x2], R4 ;  /* 0x0000020442004986 */ /* 0x0001e2000c101524 */
[----:B------:R-:W-:-:S13]  /*4870*/  ISETP.GT.AND P4, PT, R3, 0x80, P6 ;  /* 0x000000800300780c */ /* 0x000fda0003784270 */
[----:B0-----:R-:W-:Y:S05]  /*4880*/  @!P4 BRA `(.L_x_101) ;  /* 0x000000000004c947 */ /* 0x001fea0003800000 */
[----:B------:R0:W5:Y:S02]  /*4890*/  LDG.E.LTC128B.U16 R116, desc[UR36][R60.64+0x10] ;  /* 0x000010243c747981 */ /* 0x000164000c1e1520 */
.L_x_101:
[----:B------:R-:W-:Y:S05]  /*48a0*/  BSYNC B1 ;  /* 0x0000000000017941 */ /* 0x000fea0003800000 */
.L_x_100:
[----:B-----5:R-:W-:Y:S01]  /*48b0*/  HADD2.F32 R4, -RZ, R116.H0_H0 ;  /* 0x20000074ff047230 */ /* 0x020fe20000004100 */
[----:B------:R-:W-:Y:S01]  /*48c0*/  ISETP.NE.AND P6, PT, R120, RZ, PT ;  /* 0x000000ff7800720c */ /* 0x000fe20003fc5270 */
[----:B------:R-:W-:Y:S03]  /*48d0*/  BSSY B1, `(.L_x_102) ;  /* 0x000000b000017945 */ /* 0x000fe60003800000 */
[----:B---3--:R-:W-:Y:S01]  /*48e0*/  FMUL R5, R4, R91 ;  /* 0x0000005b04057220 */ /* 0x008fe20000400000 */
[----:B------:R-:W-:-:S03]  /*48f0*/  @P4 IMAD.MOV.U32 R4, RZ, RZ, R14 ;  /* 0x000000ffff044224 */ /* 0x000fc600078e000e */
[----:B------:R-:W-:-:S05]  /*4900*/  FFMA R5, R28, R90, R5 ;  /* 0x0000005a1c057223 */ /* 0x000fca0000000005 */
[----:B------:R-:W-:-:S04]  /*4910*/  F2FP.F16.F32.PACK_AB R5, RZ, R5 ;  /* 0x00000005ff05723e */ /* 0x000fc800000000ff */
[----:B------:R-:W-:Y:S01]  /*4920*/  PRMT R8, R5, 0x7610, R8 ;  /* 0x0000761005087816 */ /* 0x000fe20000000008 */
[----:B------:R-:W-:-:S05]  /*4930*/  @P4 IMAD.MOV.U32 R5, RZ, RZ, R15 ;  /* 0x000000ffff054224 */ /* 0x000fca00078e000f */
[----:B------:R3:W-:Y:S01]  /*4940*/  @P4 STG.E.U16 desc[UR36][R4.64+0x10], R8 ;  /* 0x0000100804004986 */ /* 0x0007e2000c101524 */
[----:B------:R-:W-:-:S13]  /*4950*/  ISETP.GT.AND P4, PT, R3, 0x80, P6 ;  /* 0x000000800300780c */ /* 0x000fda0003784270 */
[----:B---3--:R-:W-:Y:S05]  /*4960*/  @!P4 BRA `(.L_x_103) ;  /* 0x000000000004c947 */ /* 0x008fea0003800000 */
[----:B------:R3:W5:Y:S02]  /*4970*/  LDG.E.LTC128B.U16 R116, desc[UR36][R60.64+0x12] ;  /* 0x000012243c747981 */ /* 0x000764000c1e1520 */
.L_x_103:
[----:B------:R-:W-:Y:S05]  /*4980*/  BSYNC B1 ;  /* 0x0000000000017941 */ /* 0x000fea0003800000 */
.L_x_102:
[----:B-----5:R-:W-:Y:S01]  /*4990*/  HADD2.F32 R4, -RZ, R116.H0_H0 ;  /* 0x20000074ff047230 */ /* 0x020fe20000004100 */
[----:B------:R-:W-:Y:S01]  /*49a0*/  BSSY B1, `(.L_x_104) ;  /* 0x000000c000017945 */ /* 0x000fe20003800000 */
[----:B------:R-:W-:-:S03]  /*49b0*/  @P4 IMAD.MOV.U32 R5, RZ, RZ, R15 ;  /* 0x000000ffff054224 */ /* 0x000fc600078e000f */
[----:B------:R-:W-:-:S04]  /*49c0*/  FMUL R4, R4, R91 ;  /* 0x0000005b04047220 */ /* 0x000fc80000400000 */
[----:B------:R-:W-:-:S05]  /*49d0*/  FFMA R4, R29, R90, R4 ;  /* 0x0000005a1d047223 */ /* 0x000fca0000000004 */
[----:B------:R-:W-:-:S04]  /*49e0*/  F2FP.F16.F32.PACK_AB R4, RZ, R4 ;  /* 0x00000004ff04723e */ /* 0x000fc800000000ff */
[----:B------:R-:W-:Y:S01]  /*49f0*/  PRMT R8, R4, 0x7610, R8 ;  /* 0x0000761004087816 */ /* 0x000fe20000000008 */
[----:B------:R-:W-:-:S05]  /*4a00*/  @P4 IMAD.MOV.U32 R4, RZ, RZ, R14 ;  /* 0x000000ffff044224 */ /* 0x000fca00078e000e */
[----:B------:R0:W-:Y:S01]  /*4a10*/  @P4 STG.E.U16 desc[UR36][R4.64+0x12], R8 ;  /* 0x0000120804004986 */ /* 0x0001e2000c101524 */
[----:B------:R-:W-:-:S04]  /*4a20*/  ISETP.NE.AND P4, PT, R117, RZ, PT ;  /* 0x000000ff7500720c */ /* 0x000fc80003f85270 */
[----:B------:R-:W-:-:S13]  /*4a30*/  ISETP.GT.AND P4, PT, R3, 0x88, P4 ;  /* 0x000000880300780c */ /* 0x000fda0002784270 */
[----:B0-----:R-:W-:Y:S05]  /*4a40*/  @!P4 BRA `(.L_x_105) ;  /* 0x000000000004c947 */ /* 0x001fea0003800000 */
[----:B------:R0:W5:Y:S02]  /*4a50*/  LDG.E.LTC128B.U16 R116, desc[UR36][R12.64+0x10] ;  /* 0x000010240c747981 */ /* 0x000164000c1e1520 */
.L_x_105:
[----:B------:R-:W-:Y:S05]  /*4a60*/  BSYNC B1 ;  /* 0x0000000000017941 */ /* 0x000fea0003800000 */
.L_x_104:
        /* <DEDUP_REMOVED lines=9> */
.L_x_107:
[----:B------:R-:W-:Y:S05]  /*4b00*/  BSYNC B1 ;  /* 0x0000000000017941 */ /* 0x000fea0003800000 */
.L_x_106:
[----:B-----5:R-:W-:Y:S01]  /*4b10*/  HADD2.F32 R4, -RZ, R116.H0_H0 ;  /* 0x20000074ff047230 */ /* 0x020fe20000004100 */
[----:B------:R-:W-:Y:S01]  /*4b20*/  ISETP.NE.AND P6, PT, R121, RZ, PT ;  /* 0x000000ff7900720c */ /* 0x000fe20003fc5270 */
        /* <DEDUP_REMOVED lines=8> */
[----:B------:R-:W-:-:S13]  /*4bb0*/  ISETP.GT.AND P4, PT, R3, 0x80, P6 ;  /* 0x000000800300780c */ /* 0x000fda0003784270 */
[----:B0-----:R-:W-:Y:S05]  /*4bc0*/  @!P4 BRA `(.L_x_109) ;  /* 0x000000000004c947 */ /* 0x001fea0003800000 */
[----:B------:R0:W5:Y:S02]  /*4bd0*/  LDG.E.LTC128B.U16 R116, desc[UR36][R60.64+0x20] ;  /* 0x000020243c747981 */ /* 0x000164000c1e1520 */
.L_x_109:
[----:B------:R-:W-:Y:S05]  /*4be0*/  BSYNC B1 ;  /* 0x0000000000017941 */ /* 0x000fea0003800000 */
.L_x_108:
[----:B-----5:R-:W-:Y:S01]  /*4bf0*/  HADD2.F32 R4, -RZ, R116.H0_H0 ;  /* 0x20000074ff047230 */ /* 0x020fe20000004100 */
[----:B------:R-:W-:Y:S01]  /*4c00*/  ISETP.NE.AND P6, PT, R103, RZ, PT ;  /* 0x000000ff6700720c */ /* 0x000fe20003fc5270 */
[----:B------:R-:W-:Y:S03]  /*4c10*/  BSSY B1, `(.L_x_110) ;  /* 0x000000b000017945 */ /* 0x000fe60003800000 */
[----:B------:R-:W-:Y:S01]  /*4c20*/  FMUL R5, R4, R91 ;  /* 0x0000005b04057220 */ /* 0x000fe20000400000 */
[----:B------:R-:W-:-:S03]  /*4c30*/  @P4 IMAD.MOV.U32 R4, RZ, RZ, R14 ;  /* 0x000000ffff044224 */ /* 0x000fc600078e000e */
        /* <DEDUP_REMOVED lines=8> */
.L_x_111:
[----:B------:R-:W-:Y:S05]  /*4cc0*/  BSYNC B1 ;  /* 0x0000000000017941 */ /* 0x000fea0003800000 */
.L_x_110:
        /* <DEDUP_REMOVED lines=13> */
.L_x_113:
[----:B------:R-:W-:Y:S05]  /*4da0*/  BSYNC B1 ;  /* 0x0000000000017941 */ /* 0x000fea0003800000 */
.L_x_112:
[----:B-----5:R-:W-:Y:S01]  /*4db0*/  HADD2.F32 R4, -RZ, R116.H0_H0 ;  /* 0x20000074ff047230 */ /* 0x020fe20000004100 */
[----:B------:R-:W-:Y:S04]  /*4dc0*/  BSSY B1, `(.L_x_114) ;  /* 0x000000b000017945 */ /* 0x000fe80003800000 */
        /* <DEDUP_REMOVED lines=10> */
.L_x_115:
[----:B------:R-:W-:Y:S05]  /*4e70*/  BSYNC B1 ;  /* 0x0000000000017941 */ /* 0x000fea0003800000 */
.L_x_114:
        /* <DEDUP_REMOVED lines=13> */
.L_x_117:
[----:B------:R-:W-:Y:S05]  /*4f50*/  BSYNC B1 ;  /* 0x0000000000017941 */ /* 0x000fea0003800000 */
.L_x_116:
        /* <DEDUP_REMOVED lines=13> */
.L_x_119:
[----:B------:R-:W-:Y:S05]  /*5030*/  BSYNC B1 ;  /* 0x0000000000017941 */ /* 0x000fea0003800000 */
.L_x_118:
        /* <DEDUP_REMOVED lines=13> */
.L_x_121:
[----:B------:R-:W-:Y:S05]  /*5110*/  BSYNC B1 ;  /* 0x0000000000017941 */ /* 0x000fea0003800000 */
.L_x_120:
        /* <DEDUP_REMOVED lines=12> */
.L_x_123:
[----:B------:R-:W-:Y:S05]  /*51e0*/  BSYNC B1 ;  /* 0x0000000000017941 */ /* 0x000fea0003800000 */
.L_x_122:
        /* <DEDUP_REMOVED lines=13> */
.L_x_125:
[----:B------:R-:W-:Y:S05]  /*52c0*/  BSYNC B1 ;  /* 0x0000000000017941 */ /* 0x000fea0003800000 */
.L_x_124:
        /* <DEDUP_REMOVED lines=13> */
.L_x_127:
[----:B------:R-:W-:Y:S05]  /*53a0*/  BSYNC B1 ;  /* 0x0000000000017941 */ /* 0x000fea0003800000 */
.L_x_126:
        /* <DEDUP_REMOVED lines=13> */
.L_x_129:
[----:B------:R-:W-:Y:S05]  /*5480*/  BSYNC B1 ;  /* 0x0000000000017941 */ /* 0x000fea0003800000 */
.L_x_128:
        /* <DEDUP_REMOVED lines=12> */
.L_x_131:
[----:B------:R-:W-:Y:S05]  /*5550*/  BSYNC B1 ;  /* 0x0000000000017941 */ /* 0x000fea0003800000 */
.L_x_130:
        /* <DEDUP_REMOVED lines=13> */
.L_x_133:
[----:B------:R-:W-:Y:S05]  /*5630*/  BSYNC B1 ;  /* 0x0000000000017941 */ /* 0x000fea0003800000 */
.L_x_132:
        /* <DEDUP_REMOVED lines=12> */
.L_x_135:
[----:B------:R-:W-:Y:S05]  /*5700*/  BSYNC B1 ;  /* 0x0000000000017941 */ /* 0x000fea0003800000 */
.L_x_134:
        /* <DEDUP_REMOVED lines=12> */
.L_x_137:
[----:B------:R-:W-:Y:S05]  /*57d0*/  BSYNC B1 ;  /* 0x0000000000017941 */ /* 0x000fea0003800000 */
.L_x_136:
[----:B-----5:R-:W-:Y:S01]  /*57e0*/  HADD2.F32 R4, -RZ, R116.H0_H0 ;  /* 0x20000074ff047230 */ /* 0x020fe20000004100 */
[----:B------:R-:W-:Y:S01]  /*57f0*/  ISETP.GT.AND P5, PT, R3, 0x88, P5 ;  /* 0x000000880300780c */ /* 0x000fe20002fa4270 */
        /* <DEDUP_REMOVED lines=8> */
[----:B------:R-:W-:Y:S05]  /*5880*/  @!P5 BRA `(.L_x_139) ;  /* 0x000000000004d947 */ /* 0x000fea0003800000 */
[----:B------:R0:W5:Y:S02]  /*5890*/  LDG.E.LTC128B.U16 R116, desc[UR36][R12.64+0x52] ;  /* 0x000052240c747981 */ /* 0x000164000c1e1520 */
.L_x_139:
[----:B------:R-:W-:Y:S05]  /*58a0*/  BSYNC B1 ;  /* 0x0000000000017941 */ /* 0x000fea0003800000 */
.L_x_138:
[----:B0----5:R-:W-:Y:S01]  /*58b0*/  HADD2.F32 R4, -RZ, R116.H0_H0 ;  /* 0x20000074ff047230 */ /* 0x021fe20000004100 */
        /* <DEDUP_REMOVED lines=11> */
.L_x_141:
[----:B------:R-:W-:Y:S05]  /*5970*/  BSYNC B1 ;  /* 0x0000000000017941 */ /* 0x000fea0003800000 */
.L_x_140:
[----:B0----5:R-:W-:Y:S01]  /*5980*/  HADD2.F32 R4, -RZ, R116.H0_H0 ;  /* 0x20000074ff047230 */ /* 0x021fe20000004100 */
        /* <DEDUP_REMOVED lines=11> */
.L_x_143:
[----:B------:R-:W-:Y:S05]  /*5a40*/  BSYNC B1 ;  /* 0x0000000000017941 */ /* 0x000fea0003800000 */
.L_x_142:
        /* <DEDUP_REMOVED lines=12> */
.L_x_145:
[----:B------:R-:W-:Y:S05]  /*5b10*/  BSYNC B1 ;  /* 0x0000000000017941 */ /* 0x000fea0003800000 */
.L_x_144:
        /* <DEDUP_REMOVED lines=12> */
.L_x_147:
[----:B------:R-:W-:Y:S05]  /*5be0*/  BSYNC B1 ;  /* 0x0000000000017941 */ /* 0x000fea0003800000 */
.L_x_146:
        /* <DEDUP_REMOVED lines=12> */
.L_x_149:
[----:B------:R-:W-:Y:S05]  /*5cb0*/  BSYNC B1 ;  /* 0x0000000000017941 */ /* 0x000fea0003800000 */
.L_x_148:
        /* <DEDUP_REMOVED lines=12> */
.L_x_151:
[----:B------:R-:W-:Y:S05]  /*5d80*/  BSYNC B1 ;  /* 0x0000000000017941 */ /* 0x000fea0003800000 */
.L_x_150:
        /* <DEDUP_REMOVED lines=9> */
.L_x_153:
[----:B------:R-:W-:Y:S05]  /*5e20*/  BSYNC B1 ;  /* 0x0000000000017941 */ /* 0x000fea0003800000 */
.L_x_152:
        /* <DEDUP_REMOVED lines=12> */
.L_x_155:
[----:B------:R-:W-:Y:S05]  /*5ef0*/  BSYNC B1 ;  /* 0x0000000000017941 */ /* 0x000fea0003800000 */
.L_x_154:
[----:B------:R-:W-:Y:S05]  /*5f00*/  @!P0 BRA `(.L_x_156) ;  /* 0x0000001400848947 */ /* 0x000fea0003800000 */
[----:B-----5:R-:W-:-:S05]  /*5f10*/  HADD2.F32 R116, -RZ, R116.H0_H0 ;  /* 0x20000074ff747230 */ /* 0x020fca0000004100 */
[----:B------:R-:W-:-:S04]  /*5f20*/  FMUL R116, R116, R91 ;  /* 0x0000005b74747220 */ /* 0x000fc80000400000 */
[----:B------:R-:W-:-:S05]  /*5f30*/  FFMA R116, R55, R90, R116 ;  /* 0x0000005a37747223 */ /* 0x000fca0000000074 */
[----:B------:R-:W-:-:S05]  /*5f40*/  F2FP.F16.F32.PACK_AB R116, RZ, R116 ;  /* 0x00000074ff74723e */ /* 0x000fca00000000ff */
[----:B------:R0:W-:Y:S01]  /*5f50*/  STG.E.U16 desc[UR36][R6.64+0x72], R116 ;  /* 0x0000727406007986 */ /* 0x0001e2000c101524 */
[----:B------:R-:W-:Y:S05]  /*5f60*/  BRA `(.L_x_156) ;  /* 0x00000014006c7947 */ /* 0x000fea0003800000 */
.L_x_33:
[----:B------:R-:W-:Y:S01]  /*5f70*/  ULDC.64 UR4, c[0x0][0x5c0] ;  /* 0x0001700000047ab9 */ /* 0x000fe20000000a00 */
[-C--:B------:R-:W-:Y:S01]  /*5f80*/  FMUL R56, R56, R90.reuse ;  /* 0x0000005a38387220 */ /* 0x080fe20000400000 */
[----:B------:R-:W-:Y:S01]  /*5f90*/  LEA R10, P1, R112, UR4, 0x1 ;  /* 0x00000004700a7c11 */ /* 0x000fe2000f8208ff */
[----:B------:R-:W-:Y:S01]  /*5fa0*/  IMAD.SHL.U32 R7, R96, 0x2, RZ ;  /* 0x0000000260077824 */ /* 0x000fe200078e00ff */
[----:B------:R-:W-:Y:S01]  /*5fb0*/  ISETP.GT.AND P3, PT, R4, 0x1, PT ;  /* 0x000000010400780c */ /* 0x000fe20003f64270 */
[----:B------:R-:W-:Y:S01]  /*5fc0*/  FMUL R57, R57, R90 ;  /* 0x0000005a39397220 */ /* 0x000fe20000400000 */
[----:B------:R-:W-:Y:S01]  /*5fd0*/  F2FP.F16.F32.PACK_AB R56, RZ, R56 ;  /* 0x00000038ff38723e */ /* 0x000fe200000000ff */
[-C--:B------:R-:W-:Y:S01]  /*5fe0*/  FMUL R58, R58, R90.reuse ;  /* 0x0000005a3a3a7220 */ /* 0x080fe20000400000 */
[----:B------:R-:W-:Y:S01]  /*5ff0*/  LEA.HI.X R11, R112, UR5, R115, 0x1, P1 ;  /* 0x00000005700b7c11 */ /* 0x000fe200088f0c73 */
[-C--:B------:R-:W-:Y:S01]  /*6000*/  FMUL R59, R59, R90.reuse ;  /* 0x0000005a3b3b7220 */ /* 0x080fe20000400000 */
[----:B------:R-:W-:Y:S01]  /*6010*/  ISETP.GT.AND P1, PT, R3, RZ, P3 ;  /* 0x000000ff0300720c */ /* 0x000fe20001f24270 */
[----:B------:R-:W-:Y:S01]  /*6020*/  IMAD.SHL.U32 R23, R97, 0x2, RZ ;  /* 0x0000000261177824 */ /* 0x000fe200078e00ff */
[----:B------:R-:W-:Y:S01]  /*6030*/  ISETP.GT.AND P2, PT, R3, 0x8, P6 ;  /* 0x000000080300780c */ /* 0x000fe20003744270 */
[----:B------:R-:W-:Y:S01]  /*6040*/  @P0 STG.E.U16 desc[UR36][R10.64], R56 ;  /* 0x000000380a000986 */ /* 0x000fe2000c101524 */
[----:B------:R-:W-:Y:S01]  /*6050*/  SHF.L.U64.HI R5, R96, 0x1, R95 ;  /* 0x0000000160057819 */ /* 0x000fe2000001025f */
[----:B------:R-:W-:Y:S01]  /*6060*/  FMUL R60, R60, R90 ;  /* 0x0000005a3c3c7220 */ /* 0x000fe20000400000 */
[----:B------:R-:W-:Y:S01]  /*6070*/  IADD3 R8, P0, R7, R10, RZ ;  /* 0x0000000a07087210 */ /* 0x000fe20007f1e0ff */
[-C--:B------:R-:W-:Y:S01]  /*6080*/  FMUL R61, R61, R90.reuse ;  /* 0x0000005a3d3d7220 */ /* 0x080fe20000400000 */
[----:B------:R-:W-:Y:S01]  /*6090*/  F2FP.F16.F32.PACK_AB R57, RZ, R57 ;  /* 0x00000039ff39723e */ /* 0x000fe200000000ff */
[----:B------:R-:W-:Y:S01]  /*60a0*/  FMUL R63, R63, R90 ;  /* 0x0000005a3f3f7220 */ /* 0x000fe20000400000 */
[----:B------:R-:W-:Y:S01]  /*60b0*/  F2FP.F16.F32.PACK_AB R58, RZ, R58 ;  /* 0x0000003aff3a723e */ /* 0x000fe200000000ff */
[----:B------:R-:W-:Y:S01]  /*60c0*/  IMAD.X R9, R5, 0x1, R11, P0 ;  /* 0x0000000105097824 */ /* 0x000fe200000e060b */
[----:B------:R-:W-:Y:S01]  /*60d0*/  ISETP.GT.AND P0, PT, R3, 0x8, P3 ;  /* 0x000000080300780c */ /* 0x000fe20001f04270 */
[----:B------:R-:W-:Y:S01]  /*60e0*/  @P1 STG.E.U16 desc[UR36][R10.64+0x2], R57 ;  /* 0x000002390a001986 */ /* 0x000fe2000c101524 */
[----:B------:R-:W-:Y:S01]  /*60f0*/  F2FP.F16.F32.PACK_AB R59, RZ, R59 ;  /* 0x0000003bff3b723e */ /* 0x000fe200000000ff */
[----:B------:R-:W-:Y:S01]  /*6100*/  FMUL R62, R62, R90 ;  /* 0x0000005a3e3e7220 */ /* 0x000fe20000400000 */
[----:B------:R-:W-:Y:S01]  /*6110*/  SHF.L.U64.HI R13, R97, 0x1, R94 ;  /* 0x00000001610d7819 */ /* 0x000fe2000001025e */
[----:B------:R-:W-:Y:S01]  /*6120*/  @P2 STG.E.U16 desc[UR36][R8.64], R58 ;  /* 0x0000003a08002986 */ /* 0x000fe2000c101524 */
[----:B------:R-:W-:Y:S01]  /*6130*/  IADD3 R6, P1, P2, R23, R10, R7 ;  /* 0x0000000a17067210 */ /* 0x000fe20007a3e007 */
[-C--:B------:R-:W-:Y:S01]  /*6140*/  FMUL R64, R64, R90.reuse ;  /* 0x0000005a40407220 */ /* 0x080fe20000400000 */
[C---:B------:R-:W-:Y:S01]  /*6150*/  ISETP.GT.AND P4, PT, R4.reuse, 0x8, PT ;  /* 0x000000080400780c */ /* 0x040fe20003f84270 */
[-C--:B------:R-:W-:Y:S01]  /*6160*/  FMUL R65, R65, R90.reuse ;  /* 0x0000005a41417220 */ /* 0x080fe20000400000 */
[----:B------:R-:W-:Y:S01]  /*6170*/  ISETP.GT.AND P3, PT, R4, 0x9, PT ;  /* 0x000000090400780c */ /* 0x000fe20003f64270 */
[-C--:B------:R-:W-:Y:S01]  /*6180*/  FMUL R66, R66, R90.reuse ;  /* 0x0000005a42427220 */ /* 0x080fe20000400000 */
[----:B------:R-:W-:Y:S01]  /*6190*/  IADD3.X R7, R13, R11, R5, P1, P2 ;  /* 0x0000000b0d077210 */ /* 0x000fe20000fe4405 */
[----:B------:R-:W-:Y:S01]  /*61a0*/  @P0 STG.E.U16 desc[UR36][R8.64+0x2], R59 ;  /* 0x0000023b08000986 */ /* 0x000fe2000c101524 */
[----:B------:R-:W-:Y:S01]  /*61b0*/  ISETP.GT.AND P1, PT, R3, RZ, P4 ;  /* 0x000000ff0300720c */ /* 0x000fe20002724270 */
[-C--:B------:R-:W-:Y:S01]  /*61c0*/  FMUL R67, R67, R90.reuse ;  /* 0x0000005a43437220 */ /* 0x080fe20000400000 */
[----:B------:R-:W-:Y:S01]  /*61d0*/  ISETP.GT.AND P0, PT, R3, RZ, P3 ;  /* 0x000000ff0300720c */ /* 0x000fe20001f04270 */
[----:B------:R-:W-:Y:S01]  /*61e0*/  FMUL R68, R68, R90 ;  /* 0x0000005a44447220 */ /* 0x000fe20000400000 */
[----:B------:R-:W-:Y:S01]  /*61f0*/  F2FP.F16.F32.PACK_AB R60, RZ, R60 ;  /* 0x0000003cff3c723e */ /* 0x000fe200000000ff */
[-C--:B------:R-:W-:Y:S01]  /*6200*/  FMUL R69, R69, R90.reuse ;  /* 0x0000005a45457220 */ /* 0x080fe20000400000 */
[----:B------:R-:W-:Y:S01]  /*6210*/  F2FP.F16.F32.PACK_AB R61, RZ, R61 ;  /* 0x0000003dff3d723e */ /* 0x000fe200000000ff */
[-C--:B------:R-:W-:Y:S01]  /*6220*/  FMUL R70, R70, R90.reuse ;  /* 0x0000005a46467220 */ /* 0x080fe20000400000 */
[----:B------:R-:W-:Y:S01]  /*6230*/  F2FP.F16.F32.PACK_AB R63, RZ, R63 ;  /* 0x0000003fff3f723e */ /* 0x000fe200000000ff */
[----:B------:R-:W-:Y:S01]  /*6240*/  FMUL R71, R71, R90 ;  /* 0x0000005a47477220 */ /* 0x000fe20000400000 */
[----:B------:R-:W-:Y:S01]  /*6250*/  F2FP.F16.F32.PACK_AB R62, RZ, R62 ;  /* 0x0000003eff3e723e */ /* 0x000fe200000000ff */
[----:B------:R-:W-:Y:S01]  /*6260*/  FMUL R72, R72, R90 ;  /* 0x0000005a48487220 */ /* 0x000fe20000400000 */
[----:B------:R-:W-:Y:S01]  /*6270*/  F2FP.F16.F32.PACK_AB R64, RZ, R64 ;  /* 0x00000040ff40723e */ /* 0x000fe200000000ff */
[----:B------:R-:W-:Y:S01]  /*6280*/  @P1 STG.E.U16 desc[UR36][R10.64+0x10], R60 ;  /* 0x0000103c0a001986 */ /* 0x000fe2000c101524 */
[----:B------:R-:W-:Y:S01]  /*6290*/  ISETP.GT.AND P1, PT, R3, 0x8, P4 ;  /* 0x000000080300780c */ /* 0x000fe20002724270 */
[-C--:B------:R-:W-:Y:S01]  /*62a0*/  FMUL R73, R73, R90.reuse ;  /* 0x0000005a49497220 */ /* 0x080fe20000400000 */
[----:B------:R-:W-:Y:S01]  /*62b0*/  ISETP.GT.AND P2, PT, R4, 0x11, PT ;  /* 0x000000110400780c */ /* 0x000fe20003f44270 */
[----:B------:R-:W-:Y:S01]  /*62c0*/  @P0 STG.E.U16 desc[UR36][R10.64+0x12], R61 ;  /* 0x0000123d0a000986 */ /* 0x000fe2000c101524 */
[----:B------:R-:W-:Y:S01]  /*62d0*/  ISETP.GT.AND P0, PT, R3, 0x8, P3 ;  /* 0x000000080300780c */ /* 0x000fe20001f04270 */
[-C--:B------:R-:W-:Y:S01]  /*62e0*/  FMUL R74, R74, R90.reuse ;  /* 0x0000005a4a4a7220 */ /* 0x080fe20000400000 */
[----:B------:R-:W-:Y:S01]  /*62f0*/  ISETP.GT.AND P3, PT, R4, 0x10, PT ;  /* 0x000000100400780c */ /* 0x000fe20003f64270 */
[-C--:B------:R-:W-:Y:S01]  /*6300*/  FMUL R75, R75, R90.reuse ;  /* 0x0000005a4b4b7220 */ /* 0x080fe20000400000 */
[----:B------:R-:W-:Y:S01]  /*6310*/  F2FP.F16.F32.PACK_AB R65, RZ, R65 ;  /* 0x00000041ff41723e */ /* 0x000fe200000000ff */
[----:B------:R-:W-:Y:S01]  /*6320*/  FMUL R76, R76, R90 ;  /* 0x0000005a4c4c7220 */ /* 0x000fe20000400000 */
[----:B------:R-:W-:Y:S01]  /*6330*/  F2FP.F16.F32.PACK_AB R66, RZ, R66 ;  /* 0x00000042ff42723e */ /* 0x000fe200000000ff */
[----:B------:R-:W-:Y:S01]  /*6340*/  FMUL R77, R77, R90 ;  /* 0x0000005a4d4d7220 */ /* 0x000fe20000400000 */
[----:B------:R-:W-:Y:S01]  /*6350*/  F2FP.F16.F32.PACK_AB R67, RZ, R67 ;  /* 0x00000043ff43723e */ /* 0x000fe200000000ff */
[----:B------:R-:W-:Y:S01]  /*6360*/  @P1 STG.E.U16 desc[UR36][R8.64+0x10], R62 ;  /* 0x0000103e08001986 */ /* 0x000fe2000c101524 */
[----:B------:R-:W-:Y:S01]  /*6370*/  F2FP.F16.F32.PACK_AB R68, RZ, R68 ;  /* 0x00000044ff44723e */ /* 0x000fe200000000ff */
[-C--:B------:R-:W-:Y:S01]  /*6380*/  FMUL R78, R78, R90.reuse ;  /* 0x0000005a4e4e7220 */ /* 0x080fe20000400000 */
[----:B------:R-:W-:Y:S01]  /*6390*/  ISETP.GT.AND P1, PT, R4, 0x19, PT ;  /* 0x000000190400780c */ /* 0x000fe20003f24270 */
[----:B------:R-:W-:Y:S01]  /*63a0*/  @P0 STG.E.U16 desc[UR36][R8.64+0x12], R63 ;  /* 0x0000123f08000986 */ /* 0x000fe2000c101524 */
[----:B------:R-:W-:Y:S01]  /*63b0*/  ISETP.GT.AND P0, PT, R3, RZ, P3 ;  /* 0x000000ff0300720c */ /* 0x000fe20001f04270 */
[-C--:B------:R-:W-:Y:S01]  /*63c0*/  FMUL R79, R79, R90.reuse ;  /* 0x0000005a4f4f7220 */ /* 0x080fe20000400000 */
[----:B------:R-:W-:Y:S01]  /*63d0*/  F2FP.F16.F32.PACK_AB R69, RZ, R69 ;  /* 0x00000045ff45723e */ /* 0x000fe200000000ff */
[----:B------:R-:W-:Y:S01]  /*63e0*/  FMUL R80, R80, R90 ;  /* 0x0000005a50507220 */ /* 0x000fe20000400000 */
[----:B------:R-:W-:Y:S01]  /*63f0*/  F2FP.F16.F32.PACK_AB R70, RZ, R70 ;  /* 0x00000046ff46723e */ /* 0x000fe200000000ff */
        /* <DEDUP_REMOVED lines=8> */
[----:B------:R-:W-:Y:S01]  /*6480*/  @P0 STG.E.U16 desc[UR36][R10.64+0x20], R64 ;  /* 0x000020400a000986 */ /* 0x000fe2000c101524 */
[----:B------:R-:W-:Y:S01]  /*6490*/  ISETP.GT.AND P0, PT, R3, RZ, P2 ;  /* 0x000000ff0300720c */ /* 0x000fe20001704270 */
[-C--:B------:R-:W-:Y:S01]  /*64a0*/  FMUL R85, R85, R90.reuse ;  /* 0x0000005a55557220 */ /* 0x080fe20000400000 */
[----:B------:R-:W-:Y:S01]  /*64b0*/  F2FP.F16.F32.PACK_AB R75, RZ, R75 ;  /* 0x0000004bff4b723e */ /* 0x000fe200000000ff */
[-C--:B------:R-:W-:Y:S01]  /*64c0*/  FMUL R86, R86, R90.reuse ;  /* 0x0000005a56567220 */ /* 0x080fe20000400000 */
[----:B------:R-:W-:Y:S01]  /*64d0*/  ISETP.GT.AND P5, PT, R4, 0x28, PT ;  /* 0x000000280400780c */ /* 0x000fe20003fa4270 */
[----:B------:R-:W-:Y:S01]  /*64e0*/  FMUL R87, R87, R90 ;  /* 0x0000005a57577220 */ /* 0x000fe20000400000 */
[----:B------:R-:W-:Y:S01]  /*64f0*/  F2FP.F16.F32.PACK_AB R76, RZ, R76 ;  /* 0x0000004cff4c723e */ /* 0x000fe200000000ff */
[-C--:B------:R-:W-:Y:S01]  /*6500*/  FMUL R24, R24, R90.reuse ;  /* 0x0000005a18187220 */ /* 0x080fe20000400000 */
[----:B------:R-:W-:Y:S01]  /*6510*/  ISETP.GT.AND P4, PT, R4, 0x29, PT ;  /* 0x000000290400780c */ /* 0x000fe20003f84270 */
[-C--:B------:R-:W-:Y:S01]  /*6520*/  FMUL R25, R25, R90.reuse ;  /* 0x0000005a19197220 */ /* 0x080fe20000400000 */
[----:B------:R-:W-:Y:S01]  /*6530*/  F2FP.F16.F32.PACK_AB R77, RZ, R77 ;  /* 0x0000004dff4d723e */ /* 0x000fe200000000ff */
[----:B------:R-:W-:Y:S01]  /*6540*/  FMUL R26, R26, R90 ;  /* 0x0000005a1a1a7220 */ /* 0x000fe20000400000 */
[----:B------:R-:W-:Y:S01]  /*6550*/  F2FP.F16.F32.PACK_AB R78, RZ, R78 ;  /* 0x0000004eff4e723e */ /* 0x000fe200000000ff */
[----:B------:R-:W-:Y:S01]  /*6560*/  @P0 STG.E.U16 desc[UR36][R10.64+0x22], R65 ;  /* 0x000022410a000986 */ /* 0x000fe2000c101524 */
[----:B------:R-:W-:Y:S01]  /*6570*/  ISETP.GT.AND P0, PT, R3, 0x8, P3 ;  /* 0x000000080300780c */ /* 0x000fe20001f04270 */
[-C--:B------:R-:W-:Y:S01]  /*6580*/  FMUL R27, R27, R90.reuse ;  /* 0x0000005a1b1b7220 */ /* 0x080fe20000400000 */
[----:B------:R-:W-:Y:S01]  /*6590*/  F2FP.F16.F32.PACK_AB R79, RZ, R79 ;  /* 0x0000004fff4f723e */ /* 0x000fe200000000ff */
[-C--:B------:R-:W-:Y:S01]  /*65a0*/  FMUL R28, R28, R90.reuse ;  /* 0x0000005a1c1c7220 */ /* 0x080fe20000400000 */
[----:B------:R-:W-:Y:S01]  /*65b0*/  ISETP.GT.AND P3, PT, R4, 0x30, PT ;  /* 0x000000300400780c */ /* 0x000fe20003f64270 */
        /* <DEDUP_REMOVED lines=8> */
[----:B------:R-:W-:Y:S01]  /*6640*/  @P0 STG.E.U16 desc[UR36][R8.64+0x20], R66 ;  /* 0x0000204208000986 */ /* 0x000fe2000c101524 */
[----:B------:R-:W-:Y:S01]  /*6650*/  ISETP.GT.AND P0, PT, R3, 0x8, P2 ;  /* 0x000000080300780c */ /* 0x000fe20001704270 */
[-C--:B------:R-:W-:Y:S01]  /*6660*/  FMUL R33, R33, R90.reuse ;  /* 0x0000005a21217220 */ /* 0x080fe20000400000 */
[----:B------:R-:W-:Y:S01]  /*6670*/  ISETP.GT.AND P2, PT, R4, 0x18, PT ;  /* 0x000000180400780c */ /* 0x000fe20003f44270 */
[----:B------:R-:W-:Y:S01]  /*6680*/  FMUL R34, R34, R90 ;  /* 0x0000005a22227220 */ /* 0x000fe20000400000 */
[----:B------:R-:W-:Y:S01]  /*6690*/  F2FP.F16.F32.PACK_AB R84, RZ, R84 ;  /* 0x00000054ff54723e */ /* 0x000fe200000000ff */
[-C--:B------:R-:W-:Y:S01]  /*66a0*/  FMUL R35, R35, R90.reuse ;  /* 0x0000005a23237220 */ /* 0x080fe20000400000 */
[----:B------:R-:W-:Y:S01]  /*66b0*/  P2R R5, PR, RZ, 0x20 ;  /* 0x00000020ff057803 */ /* 0x000fe20000000000 */
[-C--:B------:R-:W-:Y:S01]  /*66c0*/  FMUL R36, R36, R90.reuse ;  /* 0x0000005a24247220 */ /* 0x080fe20000400000 */
[----:B------:R-:W-:Y:S01]  /*66d0*/  F2FP.F16.F32.PACK_AB R85, RZ, R85 ;  /* 0x00000055ff55723e */ /* 0x000fe200000000ff */
[----:B------:R-:W-:Y:S01]  /*66e0*/  FMUL R37, R37, R90 ;  /* 0x0000005a25257220 */ /* 0x000fe20000400000 */
[----:B------:R-:W-:Y:S01]  /*66f0*/  F2FP.F16.F32.PACK_AB R86, RZ, R86 ;  /* 0x00000056ff56723e */ /* 0x000fe200000000ff */
[-C--:B------:R-:W-:Y:S01]  /*6700*/  FMUL R38, R38, R90.reuse ;  /* 0x0000005a26267220 */ /* 0x080fe20000400000 */
[----:B------:R-:W-:Y:S01]  /*6710*/  F2FP.F16.F32.PACK_AB R87, RZ, R87 ;  /* 0x00000057ff57723e */ /* 0x000fe200000000ff */
[----:B------:R-:W-:Y:S01]  /*6720*/  @P0 STG.E.U16 desc[UR36][R8.64+0x22], R67 ;  /* 0x0000224308000986 */ /* 0x000fe2000c101524 */
[----:B------:R-:W-:Y:S01]  /*6730*/  ISETP.GT.AND P0, PT, R3, RZ, P2 ;  /* 0x000000ff0300720c */ /* 0x000fe20001704270 */
        /* <DEDUP_REMOVED lines=36> */
[----:B------:R-:W-:Y:S01]  /*6980*/  FMUL R55, R55, R90 ;  /* 0x0000005a37377220 */ /* 0x000fe20000400000 */
[----:B------:R-:W-:-:S02]  /*6990*/  F2FP.F16.F32.PACK_AB R39, RZ, R39 ;  /* 0x00000027ff27723e */ /* 0x000fc400000000ff */
[----:B------:R-:W-:Y:S01]  /*69a0*/  F2FP.F16.F32.PACK_AB R40, RZ, R40 ;  /* 0x00000028ff28723e */ /* 0x000fe200000000ff */
[----:B------:R-:W-:Y:S01]  /*69b0*/  @P0 STG.E.U16 desc[UR36][R8.64+0x30], R70 ;  /* 0x0000304608000986 */ /* 0x000fe2000c101524 */
[----:B------:R-:W-:Y:S02]  /*69c0*/  ISETP.GT.AND P0, PT, R3, 0x8, P1 ;  /* 0x000000080300780c */ /* 0x000fe40000f04270 */
[----:B------:R-:W-:Y:S02]  /*69d0*/  ISETP.GT.AND P1, PT, R4, 0x21, PT ;  /* 0x000000210400780c */ /* 0x000fe40003f24270 */
[----:B------:R-:W-:Y:S02]  /*69e0*/  F2FP.F16.F32.PACK_AB R41, RZ, R41 ;  /* 0x00000029ff29723e */ /* 0x000fe400000000ff */
[----:B------:R-:W-:Y:S02]  /*69f0*/  F2FP.F16.F32.PACK_AB R42, RZ, R42 ;  /* 0x0000002aff2a723e */ /* 0x000fe400000000ff */
[----:B------:R-:W-:-:S02]  /*6a00*/  F2FP.F16.F32.PACK_AB R43, RZ, R43 ;  /* 0x0000002bff2b723e */ /* 0x000fc400000000ff */
[----:B------:R-:W-:Y:S02]  /*6a10*/  F2FP.F16.F32.PACK_AB R44, RZ, R44 ;  /* 0x0000002cff2c723e */ /* 0x000fe400000000ff */
[----:B------:R-:W-:Y:S01]  /*6a20*/  F2FP.F16.F32.PACK_AB R45, RZ, R45 ;  /* 0x0000002dff2d723e */ /* 0x000fe200000000ff */
[----:B------:R-:W-:Y:S01]  /*6a30*/  @P0 STG.E.U16 desc[UR36][R8.64+0x32], R71 ;  /* 0x0000324708000986 */ /* 0x000fe2000c101524 */
[----:B------:R-:W-:Y:S02]  /*6a40*/  ISETP.GT.AND P0, PT, R3, RZ, P2 ;  /* 0x000000ff0300720c */ /* 0x000fe40001704270 */
[----:B------:R-:W-:Y:S02]  /*6a50*/  F2FP.F16.F32.PACK_AB R46, RZ, R46 ;  /* 0x0000002eff2e723e */ /* 0x000fe400000000ff */
[----:B------:R-:W-:Y:S02]  /*6a60*/  F2FP.F16.F32.PACK_AB R47, RZ, R47 ;  /* 0x0000002fff2f723e */ /* 0x000fe400000000ff */
[----:B------:R-:W-:-:S02]  /*6a70*/  F2FP.F16.F32.PACK_AB R48, RZ, R48 ;  /* 0x00000030ff30723e */ /* 0x000fc400000000ff */
[----:B------:R-:W-:Y:S02]  /*6a80*/  F2FP.F16.F32.PACK_AB R49, RZ, R49 ;  /* 0x00000031ff31723e */ /* 0x000fe400000000ff */
[----:B------:R-:W-:Y:S02]  /*6a90*/  F2FP.F16.F32.PACK_AB R50, RZ, R50 ;  /* 0x00000032ff32723e */ /* 0x000fe400000000ff */
[----:B------:R-:W-:Y:S01]  /*6aa0*/  F2FP.F16.F32.PACK_AB R51, RZ, R51 ;  /* 0x00000033ff33723e */ /* 0x000fe200000000ff */
[----:B------:R-:W-:Y:S01]  /*6ab0*/  @P0 STG.E.U16 desc[UR36][R10.64+0x40], R72 ;  /* 0x000040480a000986 */ /* 0x000fe2000c101524 */
[----:B------:R-:W-:Y:S02]  /*6ac0*/  ISETP.GT.AND P0, PT, R3, RZ, P1 ;  /* 0x000000ff0300720c */ /* 0x000fe40000f04270 */
[----:B------:R-:W-:Y:S02]  /*6ad0*/  F2FP.F16.F32.PACK_AB R52, RZ, R52 ;  /* 0x00000034ff34723e */ /* 0x000fe400000000ff */
[----:B------:R-:W-:-:S02]  /*6ae0*/  F2FP.F16.F32.PACK_AB R53, RZ, R53 ;  /* 0x00000035ff35723e */ /* 0x000fc400000000ff */
[----:B------:R-:W-:Y:S02]  /*6af0*/  F2FP.F16.F32.PACK_AB R54, RZ, R54 ;  /* 0x00000036ff36723e */ /* 0x000fe400000000ff */
[----:B------:R-:W-:-:S05]  /*6b00*/  F2FP.F16.F32.PACK_AB R55, RZ, R55 ;  /* 0x00000037ff37723e */ /* 0x000fca00000000ff */
[----:B------:R-:W-:Y:S01]  /*6b10*/  @P0 STG.E.U16 desc[UR36][R10.64+0x42], R73 ;  /* 0x000042490a000986 */ /* 0x000fe2000c101524 */
[----:B------:R-:W-:Y:S02]  /*6b20*/  ISETP.GT.AND P0, PT, R3, 0x8, P2 ;  /* 0x000000080300780c */ /* 0x000fe40001704270 */
[----:B------:R-:W-:-:S11]  /*6b30*/  ISETP.GT.AND P2, PT, R4, 0x38, PT ;  /* 0x000000380400780c */ /* 0x000fd60003f44270 */
[----:B------:R-:W-:Y:S01]  /*6b40*/  @P0 STG.E.U16 desc[UR36][R8.64+0x40], R74 ;  /* 0x0000404a08000986 */ /* 0x000fe2000c101524 */
[----:B------:R-:W-:-:S13]  /*6b50*/  ISETP.GT.AND P0, PT, R3, 0x8, P1 ;  /* 0x000000080300780c */ /* 0x000fda0000f04270 */
[----:B------:R-:W-:Y:S01]  /*6b60*/  @P0 STG.E.U16 desc[UR36][R8.64+0x42], R75 ;  /* 0x0000424b08000986 */ /* 0x000fe2000c101524 */
[----:B------:R-:W-:-:S13]  /*6b70*/  ISETP.GT.AND P0, PT, R3, RZ, P5 ;  /* 0x000000ff0300720c */ /* 0x000fda0002f04270 */
[----:B------:R-:W-:Y:S01]  /*6b80*/  @P0 STG.E.U16 desc[UR36][R10.64+0x50], R76 ;  /* 0x0000504c0a000986 */ /* 0x000fe2000c101524 */
[----:B------:R-:W-:-:S13]  /*6b90*/  ISETP.GT.AND P0, PT, R3, RZ, P4 ;  /* 0x000000ff0300720c */ /* 0x000fda0002704270 */
[----:B------:R-:W-:Y:S01]  /*6ba0*/  @P0 STG.E.U16 desc[UR36][R10.64+0x52], R77 ;  /* 0x0000524d0a000986 */ /* 0x000fe2000c101524 */
[----:B------:R-:W-:-:S13]  /*6bb0*/  ISETP.GT.AND P0, PT, R3, 0x8, P5 ;  /* 0x000000080300780c */ /* 0x000fda0002f04270 */
[----:B------:R-:W-:Y:S01]  /*6bc0*/  @P0 STG.E.U16 desc[UR36][R8.64+0x50], R78 ;  /* 0x0000504e08000986 */ /* 0x000fe2000c101524 */
[----:B------:R-:W-:-:S13]  /*6bd0*/  ISETP.GT.AND P0, PT, R3, 0x8, P4 ;  /* 0x000000080300780c */ /* 0x000fda0002704270 */
[----:B------:R-:W-:Y:S01]  /*6be0*/  @P0 STG.E.U16 desc[UR36][R8.64+0x52], R79 ;  /* 0x0000524f08000986 */ /* 0x000fe2000c101524 */
[----:B------:R-:W-:-:S13]  /*6bf0*/  ISETP.GT.AND P0, PT, R3, RZ, P3 ;  /* 0x000000ff0300720c */ /* 0x000fda0001f04270 */
[----:B------:R-:W-:Y:S01]  /*6c00*/  @P0 STG.E.U16 desc[UR36][R10.64+0x60], R80 ;  /* 0x000060500a000986 */ /* 0x000fe2000c101524 */
[----:B------:R-:W-:-:S04]  /*6c10*/  ISETP.GT.AND P0, PT, R4, 0x31, PT ;  /* 0x000000310400780c */ /* 0x000fc80003f04270 */
[----:B------:R-:W-:-:S13]  /*6c20*/  ISETP.GT.AND P1, PT, R3, RZ, P0 ;  /* 0x000000ff0300720c */ /* 0x000fda0000724270 */
[----:B------:R-:W-:Y:S01]  /*6c30*/  @P1 STG.E.U16 desc[UR36][R10.64+0x62], R81 ;  /* 0x000062510a001986 */ /* 0x000fe2000c101524 */
[----:B------:R-:W-:-:S13]  /*6c40*/  ISETP.GT.AND P1, PT, R3, 0x8, P3 ;  /* 0x000000080300780c */ /* 0x000fda0001f24270 */
[----:B------:R-:W-:Y:S01]  /*6c50*/  @P1 STG.E.U16 desc[UR36][R8.64+0x60], R82 ;  /* 0x0000605208001986 */ /* 0x000fe2000c101524 */
[----:B------:R-:W-:-:S13]  /*6c60*/  ISETP.GT.AND P1, PT, R3, 0x8, P0 ;  /* 0x000000080300780c */ /* 0x000fda0000724270 */
[----:B------:R-:W-:Y:S01]  /*6c70*/  @P1 STG.E.U16 desc[UR36][R8.64+0x62], R83 ;  /* 0x0000625308001986 */ /* 0x000fe2000c101524 */
[----:B------:R-:W-:-:S05]  /*6c80*/  IADD3 R14, P1, R23, R8, RZ ;  /* 0x00000008170e7210 */ /* 0x000fca0007f3e0ff */
[----:B------:R-:W-:Y:S01]  /*6c90*/  IMAD.X R15, R13, 0x1, R9, P1 ;  /* 0x000000010d0f7824 */ /* 0x000fe200008e0609 */
[----:B------:R-:W-:-:S13]  /*6ca0*/  ISETP.GT.AND P1, PT, R3, RZ, P2 ;  /* 0x000000ff0300720c */ /* 0x000fda0001724270 */
[----:B------:R-:W-:Y:S01]  /*6cb0*/  @P1 STG.E.U16 desc[UR36][R10.64+0x70], R84 ;  /* 0x000070540a001986 */ /* 0x000fe2000c101524 */
[----:B------:R-:W-:-:S05]  /*6cc0*/  IADD3 R20, P1, R23, R8, RZ ;  /* 0x0000000817147210 */ /* 0x000fca0007f3e0ff */
[----:B------:R-:W-:Y:S01]  /*6cd0*/  IMAD.X R21, R13, 0x1, R9, P1 ;  /* 0x000000010d157824 */ /* 0x000fe200008e0609 */
[----:B------:R-:W-:-:S05]  /*6ce0*/  IADD3 R12, P1, R23, R10, RZ ;  /* 0x0000000a170c7210 */ /* 0x000fca0007f3e0ff */
[----:B------:R-:W-:Y:S01]  /*6cf0*/  IMAD.X R13, R13, 0x1, R11, P1 ;  /* 0x000000010d0d7824 */ /* 0x000fe200008e060b */
[----:B------:R-:W-:-:S04]  /*6d00*/  ISETP.GT.AND P1, PT, R4, 0x39, PT ;  /* 0x000000390400780c */ /* 0x000fc80003f24270 */
[----:B------:R-:W-:-:S13]  /*6d10*/  ISETP.GT.AND P5, PT, R3, RZ, P1 ;  /* 0x000000ff0300720c */ /* 0x000fda0000fa4270 */
[----:B------:R-:W-:Y:S01]  /*6d20*/  @P5 STG.E.U16 desc[UR36][R10.64+0x72], R85 ;  /* 0x000072550a005986 */ /* 0x000fe2000c101524 */
[----:B------:R-:W-:-:S13]  /*6d30*/  ISETP.GT.AND P5, PT, R3, 0x8, P2 ;  /* 0x000000080300780c */ /* 0x000fda00017a4270 */
[----:B------:R-:W-:Y:S01]  /*6d40*/  @P5 STG.E.U16 desc[UR36][R8.64+0x70], R86 ;  /* 0x0000705608005986 */ /* 0x000fe2000c101524 */
[----:B------:R-:W-:-:S13]  /*6d50*/  ISETP.GT.AND P5, PT, R3, 0x8, P1 ;  /* 0x000000080300780c */ /* 0x000fda0000fa4270 */
[----:B------:R0:W-:Y:S01]  /*6d60*/  @P5 STG.E.U16 desc[UR36][R8.64+0x72], R87 ;  /* 0x0000725708005986 */ /* 0x0001e2000c101524 */
[C---:B------:R-:W-:Y:S02]  /*6d70*/  ISETP.GT.AND P5, PT, R3.reuse, 0x80, P6 ;  /* 0x000000800300780c */ /* 0x040fe400037a4270 */
[----:B------:R-:W-:-:S11]  /*6d80*/  ISETP.GT.AND P6, PT, R3, 0x88, P6 ;  /* 0x000000880300780c */ /* 0x000fd600037c4270 */
[----:B------:R-:W-:Y:S01]  /*6d90*/  @P5 STG.E.U16 desc[UR36][R12.64], R24 ;  /* 0x000000180c005986 */ /* 0x000fe2000c101524 */
[----:B------:R-:W-:-:S04]  /*6da0*/  ISETP.GT.AND P5, PT, R4, 0x1, PT ;  /* 0x000000010400780c */ /* 0x000fc80003fa4270 */
[----:B------:R-:W-:-:S13]  /*6db0*/  ISETP.GT.AND P5, PT, R3, 0x80, P5 ;  /* 0x000000800300780c */ /* 0x000fda0002fa4270 */
[----:B0-----:R-:W-:Y:S02]  /*6dc0*/  @P5 IMAD.MOV.U32 R8, RZ, RZ, R12 ;  /* 0x000000ffff085224 */ /* 0x001fe400078e000c */
[----:B------:R-:W-:-:S05]  /*6dd0*/  @P5 IMAD.MOV.U32 R9, RZ, RZ, R13 ;  /* 0x000000ffff095224 */ /* 0x000fca00078e000d */
[----:B------:R0:W-:Y:S01]  /*6de0*/  @P5 STG.E.U16 desc[UR36][R8.64+0x2], R25 ;  /* 0x0000021908005986 */ /* 0x0001e2000c101524 */
[----:B------:R-:W-:-:S03]  /*6df0*/  ISETP.NE.AND P5, PT, R5, RZ, PT ;  /* 0x000000ff0500720c */ /* 0x000fc60003fa5270 */
[----:B------:R-:W-:Y:S01]  /*6e00*/  @P6 STG.E.U16 desc[UR36][R14.64], R26 ;  /* 0x0000001a0e006986 */ /* 0x000fe2000c101524 */
[----:B------:R-:W-:-:S04]  /*6e10*/  ISETP.GT.AND P6, PT, R4, 0x1, PT ;  /* 0x000000010400780c */ /* 0x000fc80003fc4270 */
[----:B------:R-:W-:-:S13]  /*6e20*/  ISETP.GT.AND P6, PT, R3, 0x88, P6 ;  /* 0x000000880300780c */ /* 0x000fda00037c4270 */
[----:B------:R-:W-:Y:S01]  /*6e30*/  @P6 STG.E.U16 desc[UR36][R20.64+0x2], R27 ;  /* 0x0000021b14006986 */ /* 0x000fe2000c101524 */
[----:B------:R-:W-:-:S04]  /*6e40*/  ISETP.GT.AND P6, PT, R4, 0x8, PT ;  /* 0x000000080400780c */ /* 0x000fc80003fc4270 */
[----:B------:R-:W-:-:S13]  /*6e50*/  ISETP.GT.AND P6, PT, R3, 0x80, P6 ;  /* 0x000000800300780c */ /* 0x000fda00037c4270 */
[----:B0-----:R-:W-:Y:S02]  /*6e60*/  @P6 IMAD.MOV.U32 R8, RZ, RZ, R12 ;  /* 0x000000ffff086224 */ /* 0x001fe400078e000c */
[----:B------:R-:W-:-:S05]  /*6e70*/  @P6 IMAD.MOV.U32 R9, RZ, RZ, R13 ;  /* 0x000000ffff096224 */ /* 0x000fca00078e000d */
[----:B------:R0:W-:Y:S01]  /*6e80*/  @P6 STG.E.U16 desc[UR36][R8.64+0x10], R28 ;  /* 0x0000101c08006986 */ /* 0x0001e2000c101524 */
[----:B------:R-:W-:-:S04]  /*6e90*/  ISETP.GT.AND P6, PT, R4, 0x9, PT ;  /* 0x000000090400780c */ /* 0x000fc80003fc4270 */
[----:B------:R-:W-:-:S13]  /*6ea0*/  ISETP.GT.AND P6, PT, R3, 0x80, P6 ;  /* 0x000000800300780c */ /* 0x000fda00037c4270 */
[----:B0-----:R-:W-:Y:S02]  /*6eb0*/  @P6 IMAD.MOV.U32 R8, RZ, RZ, R12 ;  /* 0x000000ffff086224 */ /* 0x001fe400078e000c */
[----:B------:R-:W-:-:S05]  /*6ec0*/  @P6 IMAD.MOV.U32 R9, RZ, RZ, R13 ;  /* 0x000000ffff096224 */ /* 0x000fca00078e000d */
[----:B------:R0:W-:Y:S01]  /*6ed0*/  @P6 STG.E.U16 desc[UR36][R8.64+0x12], R29 ;  /* 0x0000121d08006986 */ /* 0x0001e2000c101524 */
[----:B------:R-:W-:-:S04]  /*6ee0*/  ISETP.GT.AND P6, PT, R4, 0x8, PT ;  /* 0x000000080400780c */ /* 0x000fc80003fc4270 */
[----:B------:R-:W-:-:S13]  /*6ef0*/  ISETP.GT.AND P6, PT, R3, 0x88, P6 ;  /* 0x000000880300780c */ /* 0x000fda00037c4270 */
        /* <DEDUP_REMOVED lines=45> */
[----:B------:R-:W-:Y:S01]  /*71d0*/  @P6 STG.E.U16 desc[UR36][R8.64+0x42], R41 ;  /* 0x0000422908006986 */ /* 0x000fe2000c101524 */
[----:B------:R-:W-:-:S04]  /*71e0*/  ISETP.GT.AND P6, PT, R4, 0x20, PT ;  /* 0x000000200400780c */ /* 0x000fc80003fc4270 */
[----:B------:R-:W-:-:S13]  /*71f0*/  ISETP.GT.AND P6, PT, R3, 0x88, P6 ;  /* 0x000000880300780c */ /* 0x000fda00037c4270 */
[----:B------:R-:W-:Y:S01]  /*7200*/  @P6 STG.E.U16 desc[UR36][R6.64+0x40], R42 ;  /* 0x0000402a06006986 */ /* 0x000fe2000c101524 */
[----:B------:R-:W-:-:S04]  /*7210*/  ISETP.GT.AND P6, PT, R4, 0x21, PT ;  /* 0x000000210400780c */ /* 0x000fc80003fc4270 */
[----:B------:R-:W-:-:S13]  /*7220*/  ISETP.GT.AND P6, PT, R3, 0x88, P6 ;  /* 0x000000880300780c */ /* 0x000fda00037c4270 */
[----:B------:R-:W-:Y:S02]  /*7230*/  @P6 IMAD.MOV.U32 R4, RZ, RZ, R6 ;  /* 0x000000ffff046224 */ /* 0x000fe400078e0006 */
[----:B------:R-:W-:-:S05]  /*7240*/  @P6 IMAD.MOV.U32 R5, RZ, RZ, R7 ;  /* 0x000000ffff056224 */ /* 0x000fca00078e0007 */
[----:B------:R0:W-:Y:S01]  /*7250*/  @P6 STG.E.U16 desc[UR36][R4.64+0x42], R43 ;  /* 0x0000422b04006986 */ /* 0x0001e2000c101524 */
[C---:B------:R-:W-:Y:S02]  /*7260*/  ISETP.GT.AND P6, PT, R3.reuse, 0x80, P5 ;  /* 0x000000800300780c */ /* 0x040fe40002fc4270 */
[----:B------:R-:W-:-:S11]  /*7270*/  ISETP.GT.AND P5, PT, R3, 0x88, P5 ;  /* 0x000000880300780c */ /* 0x000fd60002fa4270 */
[----:B0-----:R-:W-:Y:S02]  /*7280*/  @P6 IMAD.MOV.U32 R4, RZ, RZ, R12 ;  /* 0x000000ffff046224 */ /* 0x001fe400078e000c */
[----:B------:R-:W-:-:S05]  /*7290*/  @P6 IMAD.MOV.U32 R5, RZ, RZ, R13 ;  /* 0x000000ffff056224 */ /* 0x000fca00078e000d */
[----:B------:R0:W-:Y:S01]  /*72a0*/  @P6 STG.E.U16 desc[UR36][R4.64+0x50], R44 ;  /* 0x0000502c04006986 */ /* 0x0001e2000c101524 */
[C---:B------:R-:W-:Y:S02]  /*72b0*/  ISETP.GT.AND P6, PT, R3.reuse, 0x80, P4 ;  /* 0x000000800300780c */ /* 0x040fe400027c4270 */
[----:B------:R-:W-:-:S11]  /*72c0*/  ISETP.GT.AND P4, PT, R3, 0x88, P4 ;  /* 0x000000880300780c */ /* 0x000fd60002784270 */
[----:B0-----:R-:W-:Y:S02]  /*72d0*/  @P6 IMAD.MOV.U32 R4, RZ, RZ, R12 ;  /* 0x000000ffff046224 */ /* 0x001fe400078e000c */
[----:B------:R-:W-:-:S05]  /*72e0*/  @P6 IMAD.MOV.U32 R5, RZ, RZ, R13 ;  /* 0x000000ffff056224 */ /* 0x000fca00078e000d */
[----:B------:R0:W-:Y:S02]  /*72f0*/  @P6 STG.E.U16 desc[UR36][R4.64+0x52], R45 ;  /* 0x0000522d04006986 */ /* 0x0001e4000c101524 */
[----:B0-----:R-:W-:Y:S02]  /*7300*/  @P5 IMAD.MOV.U32 R4, RZ, RZ, R6 ;  /* 0x000000ffff045224 */ /* 0x001fe400078e0006 */
[----:B------:R-:W-:-:S05]  /*7310*/  @P5 IMAD.MOV.U32 R5, RZ, RZ, R7 ;  /* 0x000000ffff055224 */ /* 0x000fca00078e0007 */
[----:B------:R0:W-:Y:S01]  /*7320*/  @P5 STG.E.U16 desc[UR36][R4.64+0x50], R46 ;  /* 0x0000502e04005986 */ /* 0x0001e2000c101524 */
[C---:B------:R-:W-:Y:S02]  /*7330*/  ISETP.GT.AND P5, PT, R3.reuse, 0x80, P3 ;  /* 0x000000800300780c */ /* 0x040fe40001fa4270 */
[----:B------:R-:W-:Y:S01]  /*7340*/  ISETP.GT.AND P3, PT, R3, 0x88, P3 ;  /* 0x000000880300780c */ /* 0x000fe20001f64270 */
        /* <DEDUP_REMOVED lines=17> */
[----:B------:R0:W-:Y:S02]  /*7460*/  @P3 STG.E.U16 desc[UR36][R4.64+0x60], R50 ;  /* 0x0000603204003986 */ /* 0x0001e4000c101524 */
[----:B0-----:R-:W-:Y:S02]  /*7470*/  @P0 IMAD.MOV.U32 R4, RZ, RZ, R6 ;  /* 0x000000ffff040224 */ /* 0x001fe400078e0006 */
[----:B------:R-:W-:-:S05]  /*7480*/  @P0 IMAD.MOV.U32 R5, RZ, RZ, R7 ;  /* 0x000000ffff050224 */ /* 0x000fca00078e0007 */
[----:B------:R0:W-:Y:S02]  /*7490*/  @P0 STG.E.U16 desc[UR36][R4.64+0x62], R51 ;  /* 0x0000623304000986 */ /* 0x0001e4000c101524 */
[----:B0-----:R-:W-:Y:S02]  /*74a0*/  @P5 IMAD.MOV.U32 R4, RZ, RZ, R12 ;  /* 0x000000ffff045224 */ /* 0x001fe400078e000c */
[----:B------:R-:W-:-:S05]  /*74b0*/  @P5 IMAD.MOV.U32 R5, RZ, RZ, R13 ;  /* 0x000000ffff055224 */ /* 0x000fca00078e000d */
[----:B------:R0:W-:Y:S04]  /*74c0*/  @P5 STG.E.U16 desc[UR36][R4.64+0x70], R52 ;  /* 0x0000703404005986 */ /* 0x0001e8000c101524 */
[----:B------:R1:W-:Y:S01]  /*74d0*/  @P4 STG.E.U16 desc[UR36][R12.64+0x72], R53 ;  /* 0x000072350c004986 */ /* 0x0003e2000c101524 */
[----:B0-----:R-:W-:Y:S02]  /*74e0*/  @P2 IMAD.MOV.U32 R4, RZ, RZ, R6 ;  /* 0x000000ffff042224 */ /* 0x001fe400078e0006 */
[----:B------:R-:W-:-:S05]  /*74f0*/  @P2 IMAD.MOV.U32 R5, RZ, RZ, R7 ;  /* 0x000000ffff052224 */ /* 0x000fca00078e0007 */
[----:B------:R1:W-:Y:S04]  /*7500*/  @P2 STG.E.U16 desc[UR36][R4.64+0x70], R54 ;  /* 0x0000703604002986 */ /* 0x0003e8000c101524 */
[----:B------:R1:W-:Y:S02]  /*7510*/  @P1 STG.E.U16 desc[UR36][R6.64+0x72], R55 ;  /* 0x0000723706001986 */ /* 0x0003e4000c101524 */
.L_x_156:
[----:B------:R-:W-:Y:S05]  /*7520*/  BSYNC B0 ;  /* 0x0000000000007941 */ /* 0x000fea0003800000 */
.L_x_32:
[----:B------:R-:W-:Y:S01]  /*7530*/  IADD3 R16, P0, R16, UR38, RZ ;  /* 0x0000002610107c10 */ /* 0x000fe2000ff1e0ff */
[----:B------:R-:W-:Y:S01]  /*7540*/  ULDC.64 UR4, c[0x0][0x650] ;  /* 0x0001940000047ab9 */ /* 0x000fe20000000a00 */
[----:B------:R-:W-:Y:S01]  /*7550*/  PRMT R3, RZ, 0x7610, R3 ;  /* 0x00007610ff037816 */ /* 0x000fe20000000003 */
[----:B------:R-:W-:Y:S01]  /*7560*/  IMAD.MOV.U32 R103, RZ, RZ, -0x1 ;  /* 0xffffffffff677424 */ /* 0x000fe200078e00ff */
[----:B------:R-:W-:Y:S01]  /*7570*/  IADD3.X R17, R17, UR41, RZ, P0, !PT ;  /* 0x0000002911117c10 */ /* 0x000fe200087fe4ff */
[----:B------:R-:W-:Y:S01]  /*7580*/  IMAD.MOV.U32 R23, RZ, RZ, -0x1 ;  /* 0xffffffffff177424 */ /* 0x000fe200078e00ff */
[----:B------:R-:W-:-:S04]  /*7590*/  ISETP.GE.U32.AND P0, PT, R16, UR4, PT ;  /* 0x0000000410007c0c */ /* 0x000fc8000bf06070 */
[----:B------:R-:W-:-:S13]  /*75a0*/  ISETP.GE.U32.AND.EX P0, PT, R17, UR5, PT, P0 ;  /* 0x0000000511007c0c */ /* 0x000fda000bf06100 */
[----:B------:R-:W-:Y:S05]  /*75b0*/  @P0 BRA `(.L_x_157) ;  /* 0x00000004004c0947 */ /* 0x000fea0003800000 */
[----:B----4-:R-:W4:Y:S01]  /*75c0*/  LDC.64 R10, c[0x0][0x628] ;  /* 0x00018a00ff0a7b82 */ /* 0x010f220000000a00 */
[----:B01----:R-:W0:Y:S01]  /*75d0*/  S2R R12, SR_CTAID.X ;  /* 0x00000000000c7919 */ /* 0x003e220000002500 */
[----:B------:R-:W-:Y:S02]  /*75e0*/  IMAD.MOV.U32 R8, RZ, RZ, R16 ;  /* 0x000000ffff087224 */ /* 0x000fe400078e0010 */
[----:B------:R-:W-:Y:S01]  /*75f0*/  IMAD.MOV.U32 R9, RZ, RZ, R17 ;  /* 0x000000ffff097224 */ /* 0x000fe200078e0011 */
[----:B------:R-:W1:Y:S03]  /*7600*/  S2R R20, SR_CTAID.Y ;  /* 0x0000000000147919 */ /* 0x000e660000002600 */
[----:B------:R-:W0:Y:S08]  /*7610*/  LDC R0, c[0x0][0x630] ;  /* 0x00018c00ff007b82 */ /* 0x000e300000000800 */
[----:B------:R-:W0:Y:S01]  /*7620*/  LDC.64 R14, c[0x0][0x620] ;  /* 0x00018800ff0e7b82 */ /* 0x000e220000000a00 */
[----:B----4-:R-:W-:-:S04]  /*7630*/  ISETP.NE.U32.AND P0, PT, R10, RZ, PT ;  /* 0x000000ff0a00720c */ /* 0x010fc80003f05070 */
[----:B------:R-:W-:-:S13]  /*7640*/  ISETP.NE.AND.EX P0, PT, R11, RZ, PT, P0 ;  /* 0x000000ff0b00720c */ /* 0x000fda0003f05300 */
[----:B01----:R-:W-:Y:S05]  /*7650*/  @!P0 BRA `(.L_x_158) ;  /* 0x0000000000288947 */ /* 0x003fea0003800000 */
        /* <DEDUP_REMOVED lines=10> */
.L_x_158:
[-CC-:B------:R-:W-:Y:S01]  /*7700*/  SHF.R.U64 R23, R8, R0.reuse, R9.reuse ;  /* 0x0000000008177219 */ /* 0x180fe20000001209 */
[----:B------:R-:W0:Y:S01]  /*7710*/  LDC.64 R26, c[0x0][0x640] ;  /* 0x00019000ff1a7b82 */ /* 0x000e220000000a00 */
[----:B------:R-:W-:Y:S01]  /*7720*/  SHF.R.U32.HI R0, RZ, R0, R9 ;  /* 0x00000000ff007219 */ /* 0x000fe20000011609 */
[----:B------:R-:W-:Y:S01]  /*7730*/  ULDC UR4, c[0x0][0x150] ;  /* 0x0000540000047ab9 */ /* 0x000fe20000000800 */
[----:B------:R-:W-:Y:S02]  /*7740*/  IADD3 R3, P0, RZ, -R23, RZ ;  /* 0x80000017ff037210 */ /* 0x000fe40007f1e0ff */
[----:B------:R-:W-:-:S03]  /*7750*/  I2FP.F32.U32 R7, R12 ;  /* 0x0000000c00077245 */ /* 0x000fc60000201000 */
[----:B------:R-:W1:Y:S01]  /*7760*/  LDC R6, c[0x0][0x618] ;  /* 0x00018600ff067b82 */ /* 0x000e620000000800 */
[----:B------:R-:W-:Y:S02]  /*7770*/  IMAD.X R5, RZ, RZ, ~R0, P0 ;  /* 0x000000ffff057224 */ /* 0x000fe400000e0e00 */
[----:B------:R-:W-:Y:S01]  /*7780*/  FMUL R7, R7, UR4 ;  /* 0x0000000407077c20 */ /* 0x000fe20008400000 */
[----:B------:R-:W-:Y:S01]  /*7790*/  ULDC UR4, c[0x0][0x154] ;  /* 0x0000550000047ab9 */ /* 0x000fe20000000800 */
[-C--:B------:R-:W-:Y:S02]  /*77a0*/  IMAD R0, R5, R14.reuse, RZ ;  /* 0x0000000e05007224 */ /* 0x080fe400078e02ff */
[C---:B------:R-:W-:Y:S01]  /*77b0*/  IMAD.WIDE.U32 R4, R3.reuse, R14, R16 ;  /* 0x0000000e03047225 */ /* 0x040fe200078e0010 */
[----:B------:R-:W4:Y:S01]  /*77c0*/  LDC R11, c[0x0][0x608] ;  /* 0x00018200ff0b7b82 */ /* 0x000f220000000800 */
[----:B------:R-:W2:Y:S02]  /*77d0*/  F2I.U32.TRUNC.NTZ R7, R7 ;  /* 0x0000000700077305 */ /* 0x000ea4000020f000 */
[----:B------:R-:W-:-:S04]  /*77e0*/  IMAD R3, R3, R15, R0 ;  /* 0x0000000f03037224 */ /* 0x000fc800078e0200 */
[----:B------:R-:W-:Y:S01]  /*77f0*/  IMAD.IADD R3, R5, 0x1, R3 ;  /* 0x0000000105037824 */ /* 0x000fe200078e0203 */
[----:B------:R-:W3:Y:S01]  /*7800*/  LDC R8, c[0x0][0x658] ;  /* 0x00019600ff087b82 */ /* 0x000ee20000000800 */
[----:B------:R-:W-:Y:S02]  /*7810*/  I2FP.F32.U32 R5, R20 ;  /* 0x0000001400057245 */ /* 0x000fe40000201000 */
[----:B0-----:R-:W-:-:S04]  /*7820*/  ISETP.NE.U32.AND P0, PT, R26, RZ, PT ;  /* 0x000000ff1a00720c */ /* 0x001fc80003f05070 */
[----:B------:R-:W-:Y:S01]  /*7830*/  ISETP.NE.AND.EX P0, PT, R27, RZ, PT, P0 ;  /* 0x000000ff1b00720c */ /* 0x000fe20003f05300 */
[----:B------:R-:W0:Y:S01]  /*7840*/  LDC R9, c[0x0][0x144] ;  /* 0x00005100ff097b82 */ /* 0x000e220000000800 */
[-C--:B-1----:R-:W-:Y:S01]  /*7850*/  SHF.R.U32.HI R0, RZ, R6.reuse, R3 ;  /* 0x00000006ff007219 */ /* 0x082fe20000011603 */
[----:B--2---:R-:W-:Y:S01]  /*7860*/  IMAD.MOV R7, RZ, RZ, -R7 ;  /* 0x000000ffff077224 */ /* 0x004fe200078e0a07 */
[----:B------:R-:W-:Y:S01]  /*7870*/  SHF.R.U64 R13, R4, R6, R3 ;  /* 0x00000006040d7219 */ /* 0x000fe20000001203 */
[----:B------:R-:W-:-:S04]  /*7880*/  FMUL R6, R5, UR4 ;  /* 0x0000000405067c20 */ /* 0x000fc80008400000 */
[----:B------:R-:W1:Y:S01]  /*7890*/  LDC R21, c[0x0][0x148] ;  /* 0x00005200ff157b82 */ /* 0x000e620000000800 */
[-CC-:B----4-:R-:W-:Y:S02]  /*78a0*/  SHF.R.U64 R10, R13, R11.reuse, R0.reuse ;  /* 0x0000000b0d0a7219 */ /* 0x190fe40000001200 */
[----:B------:R-:W-:Y:S02]  /*78b0*/  SHF.R.U32.HI R3, RZ, R11, R0 ;  /* 0x0000000bff037219 */ /* 0x000fe40000011600 */
[----:B------:R2:W4:Y:S03]  /*78c0*/  F2I.U32.TRUNC.NTZ R0, R6 ;  /* 0x0000000600007305 */ /* 0x000526000020f000 */
[----:B------:R-:W1:Y:S01]  /*78d0*/  LDC R14, c[0x0][0x648] ;  /* 0x00019200ff0e7b82 */ /* 0x000e620000000800 */
[-CC-:B---3--:R-:W-:Y:S02]  /*78e0*/  SHF.R.U64 R15, R10, R8.reuse, R3.reuse ;  /* 0x000000080a0f7219 */ /* 0x188fe40000001203 */
[----:B------:R-:W-:-:S03]  /*78f0*/  SHF.R.U32.HI R5, RZ, R8, R3 ;  /* 0x00000008ff057219 */ /* 0x000fc60000011603 */
[----:B------:R-:W-:Y:S02]  /*7900*/  IMAD.MOV.U32 R4, RZ, RZ, R15 ;  /* 0x000000ffff047224 */ /* 0x000fe400078e000f */
[----:B------:R-:W3:Y:S01]  /*7910*/  LDC R24, c[0x0][0x638] ;  /* 0x00018e00ff187b82 */ /* 0x000ee20000000800 */
[----:B0-----:R-:W-:-:S07]  /*7920*/  IMAD R25, R9, R7, R12 ;  /* 0x0000000709197224 */ /* 0x001fce00078e020c */
[----:B------:R-:W0:Y:S08]  /*7930*/  LDC R28, c[0x0][0x610] ;  /* 0x00018400ff1c7b82 */ /* 0x000e300000000800 */
[----:B------:R-:W0:Y:S01]  /*7940*/  LDC R29, c[0x0][0x600] ;  /* 0x00018000ff1d7b82 */ /* 0x000e220000000800 */
[----:B--2-4-:R-:W-:Y:S05]  /*7950*/  @!P0 BRA `(.L_x_159) ;  /* 0x0000000000288947 */ /* 0x014fea0003800000 */
[----:B------:R-:W2:Y:S02]  /*7960*/  LDC R4, c[0x0][0x64c] ;  /* 0x00019300ff047b82 */ /* 0x000ea40000000800 */
[----:B--2---:R-:W-:-:S05]  /*7970*/  IADD3 R3, P0, R15, R4, RZ ;  /* 0x000000040f037210 */ /* 0x004fca0007f1e0ff */
        /* <DEDUP_REMOVED lines=8> */
.L_x_159:
[----:B------:R-:W-:Y:S02]  /*7a00*/  ISETP.NE.AND P0, PT, R2, 0x1, PT ;  /* 0x000000010200780c */ /* 0x000fe40003f05270 */
[----:B-1----:R-:W-:Y:S01]  /*7a10*/  SHF.R.U64 R3, R4, R14, R5 ;  /* 0x0000000e04037219 */ /* 0x002fe20000001205 */
[----:B------:R-:W-:Y:S01]  /*7a20*/  IMAD.MOV R5, RZ, RZ, -R0 ;  /* 0x000000ffff057224 */ /* 0x000fe200078e0a00 */
[----:B------:R-:W-:Y:S02]  /*7a30*/  LOP3.LUT R0, R10, R101, RZ, 0xc0, !PT ;  /* 0x000000650a007212 */ /* 0x000fe400078ec0ff */
[----:B------:R-:W-:Y:S01]  /*7a40*/  LOP3.LUT R6, R13, R100, RZ, 0xc0, !PT ;  /* 0x000000640d067212 */ /* 0x000fe200078ec0ff */
[----:B------:R-:W-:Y:S02]  /*7a50*/  IMAD.MOV R4, RZ, RZ, -R3 ;  /* 0x000000ffff047224 */ /* 0x000fe400078e0a03 */
[----:B------:R-:W-:Y:S02]  /*7a60*/  IMAD R0, R93, R3, R0 ;  /* 0x000000035d007224 */ /* 0x000fe400078e0200 */
[----:B---3--:R-:W-:-:S02]  /*7a70*/  IMAD R3, R4, R24, R15 ;  /* 0x0000001804037224 */ /* 0x008fc400078e020f */
[----:B------:R-:W-:Y:S02]  /*7a80*/  @P0 IMAD R25, R21, R5, R20 ;  /* 0x0000000515190224 */ /* 0x000fe400078e0214 */
[----:B0-----:R-:W-:Y:S02]  /*7a90*/  IMAD R5, R3, R29, R6 ;  /* 0x0000001d03057224 */ /* 0x001fe400078e0206 */
[----:B------:R-:W-:Y:S02]  /*7aa0*/  IMAD R0, R0, R28, R25 ;  /* 0x0000001c00007224 */ /* 0x000fe400078e0219 */
[----:B------:R-:W-:-:S03]  /*7ab0*/  IMAD.MOV.U32 R4, RZ, RZ, 0x1 ;  /* 0x00000001ff047424 */ /* 0x000fc600078e00ff */
[----:B------:R-:W-:Y:S02]  /*7ac0*/  SEL R103, R5, R0, !P0 ;  /* 0x0000000005677207 */ /* 0x000fe40004000000 */
[----:B------:R-:W-:Y:S02]  /*7ad0*/  PRMT R3, R4, 0x7610, R3 ;  /* 0x0000761004037816 */ /* 0x000fe40000000003 */
[----:B------:R-:W-:-:S07]  /*7ae0*/  SEL R0, R0, R5, !P0 ;  /* 0x0000000500007207 */ /* 0x000fce0004000000 */
.L_x_157:
[----:B------:R-:W-:Y:S01]  /*7af0*/  UIADD3 UR42, UR43, UR42, URZ ;  /* 0x0000002a2b2a7290 */ /* 0x000fe2000fffe03f */
[----:B------:R-:W-:Y:S01]  /*7b00*/  LOP3.LUT P0, RZ, R3, 0xff, RZ, 0xc0, !PT ;  /* 0x000000ff03ff7812 */ /* 0x000fe2000780c0ff */
[----:B------:R-:W-:Y:S02]  /*7b10*/  IMAD.MOV.U32 R111, RZ, RZ, R0 ;  /* 0x000000ffff6f7224 */ /* 0x000fe400078e0000 */
[----:B------:R-:W-:Y:S02]  /*7b20*/  USHF.R.U32.HI UR4, URZ, 0x2, UR42 ;  /* 0x000000023f047899 */ /* 0x000fe4000801162a */
[----:B------:R-:W-:Y:S02]  /*7b30*/  UISETP.GT.U32.AND UP1, UPT, UR42, 0x3, UPT ;  /* 0x000000032a00788c */ /* 0x000fe4000bf24070 */
[----:B------:R-:W-:Y:S02]  /*7b40*/  ULOP3.LUT UR4, UR4, 0x1, URZ, 0xc0, !UPT ;  /* 0x0000000104047892 */ /* 0x000fe4000f8ec03f */
[----:B------:R-:W-:-:S02]  /*7b50*/  UISETP.LT.U32.AND UP1, UPT, UR43, 0x4, UP1 ;  /* 0x000000042b00788c */ /* 0x000fc40008f21070 */
[----:B------:R-:W-:Y:S02]  /*7b60*/  UISETP.NE.U32.AND UP0, UPT, UR4, 0x1, UPT ;  /* 0x000000010400788c */ /* 0x000fe4000bf05070 */
[----:B------:R-:W-:Y:S02]  /*7b70*/  USEL UR5, URZ, 0x1, !UP1 ;  /* 0x000000013f057887 */ /* 0x000fe4000c800000 */
[----:B------:R-:W-:Y:S02]  /*7b80*/  UISETP.GT.U32.AND UP0, UPT, UR43, 0x3, !UP0 ;  /* 0x000000032b00788c */ /* 0x000fe4000c704070 */
[----:B------:R-:W-:Y:S02]  /*7b90*/  ULOP3.LUT UR42, UR42, 0x3, URZ, 0xc0, !UPT ;  /* 0x000000032a2a7892 */ /* 0x000fe4000f8ec03f */
[----:B------:R-:W-:-:S04]  /*7ba0*/  USEL UR4, URZ, 0x1, !UP0 ;  /* 0x000000013f047887 */ /* 0x000fc8000c000000 */
[----:B------:R-:W-:Y:S01]  /*7bb0*/  ULOP3.LUT UR40, UR4, UR40, UR5, 0x96, !UPT ;  /* 0x0000002804287292 */ /* 0x000fe2000f8e9605 */
[----:B------:R-:W-:Y:S11]  /*7bc0*/  @P0 BRA `(.L_x_160) ;  /* 0xffffff98003c0947 */ /* 0x000ff6000383ffff */
[----:B------:R-:W-:Y:S05]  /*7bd0*/  EXIT ;  /* 0x000000000000794d */ /* 0x000fea0003800000 */
.L_x_7:
        /* <DEDUP_REMOVED lines=26> */
.L_x_162:
[----:B------:R-:W0:Y:S01]  /*7d80*/  LDC.64 R28, c[0x0][0x640] ;  /* 0x00019000ff1c7b82 */ /* 0x000e220000000a00 */
[-CC-:B------:R-:W-:Y:S01]  /*7d90*/  SHF.R.U64 R22, R14, R6.reuse, R15.reuse ;  /* 0x000000060e167219 */ /* 0x180fe2000000120f */
[----:B------:R-:W-:Y:S01]  /*7da0*/  IMAD.MOV.U32 R30, RZ, RZ, 0x1 ;  /* 0x00000001ff1e7424 */ /* 0x000fe200078e00ff */
[----:B------:R-:W-:Y:S02]  /*7db0*/  SHF.R.U32.HI R6, RZ, R6, R15 ;  /* 0x00000006ff067219 */ /* 0x000fe4000001160f */
[----:B------:R-:W-:-:S03]  /*7dc0*/  IADD3 R13, P0, RZ, -R22, RZ ;  /* 0x80000016ff0d7210 */ /* 0x000fc60007f1e0ff */
[----:B------:R-:W1:Y:S02]  /*7dd0*/  LDC R12, c[0x0][0x618] ;  /* 0x00018600ff0c7b82 */ /* 0x000e640000000800 */
[----:B------:R-:W-:-:S04]  /*7de0*/  IMAD.X R11, RZ, RZ, ~R6, P0 ;  /* 0x000000ffff0b7224 */ /* 0x000fc800000e0e06 */
[-C--:B------:R-:W-:Y:S02]  /*7df0*/  IMAD R6, R11, R26.reuse, RZ ;  /* 0x0000001a0b067224 */ /* 0x080fe400078e02ff */
[----:B------:R-:W2:Y:S01]  /*7e00*/  LDC R14, c[0x0][0x608] ;  /* 0x00018200ff0e7b82 */ /* 0x000ea20000000800 */
[----:B------:R-:W-:-:S04]  /*7e10*/  IMAD.WIDE.U32 R10, R13, R26, R16 ;  /* 0x0000001a0d0a7225 */ /* 0x000fc800078e0010 */
[----:B------:R-:W-:-:S03]  /*7e20*/  IMAD R13, R13, R27, R6 ;  /* 0x0000001b0d0d7224 */ /* 0x000fc600078e0206 */
[----:B------:R-:W3:Y:S01]  /*7e30*/  LDC R25, c[0x0][0x658] ;  /* 0x00019600ff197b82 */ /* 0x000ee20000000800 */
[----:B------:R-:W-:Y:S01]  /*7e40*/  IMAD.IADD R11, R11, 0x1, R13 ;  /* 0x000000010b0b7824 */ /* 0x000fe200078e020d */
[----:B0-----:R-:W-:-:S04]  /*7e50*/  ISETP.NE.U32.AND P0, PT, R28, RZ, PT ;  /* 0x000000ff1c00720c */ /* 0x001fc80003f05070 */
[----:B------:R-:W-:Y:S02]  /*7e60*/  ISETP.NE.AND.EX P0, PT, R29, RZ, PT, P0 ;  /* 0x000000ff1d00720c */ /* 0x000fe40003f05300 */
[----:B------:R-:W0:Y:S01]  /*7e70*/  LDC R20, c[0x0][0x600] ;  /* 0x00018000ff147b82 */ /* 0x000e220000000800 */
[-CC-:B-1----:R-:W-:Y:S01]  /*7e80*/  SHF.R.U64 R8, R10, R12.reuse, R11.reuse ;  /* 0x0000000c0a087219 */ /* 0x182fe2000000120b */
[----:B------:R-:W-:Y:S01]  /*7e90*/  IMAD.MOV.U32 R10, RZ, RZ, -0x1 ;  /* 0xffffffffff0a7424 */ /* 0x000fe200078e00ff */
[----:B------:R-:W-:-:S05]  /*7ea0*/  SHF.R.U32.HI R11, RZ, R12, R11 ;  /* 0x0000000cff0b7219 */ /* 0x000fca000001160b */
[----:B------:R-:W1:Y:S01]  /*7eb0*/  LDC R26, c[0x0][0x648] ;  /* 0x00019200ff1a7b82 */ /* 0x000e620000000800 */
[-CC-:B--2---:R-:W-:Y:S02]  /*7ec0*/  SHF.R.U64 R21, R8, R14.reuse, R11.reuse ;  /* 0x0000000e08157219 */ /* 0x184fe4000000120b */
[----:B------:R-:W-:-:S05]  /*7ed0*/  SHF.R.U32.HI R6, RZ, R14, R11 ;  /* 0x0000000eff067219 */ /* 0x000fca000001160b */
[----:B------:R-:W2:Y:S01]  /*7ee0*/  LDC R27, c[0x0][0x638] ;  /* 0x00018e00ff1b7b82 */ /* 0x000ea20000000800 */
[-C--:B---3--:R-:W-:Y:S02]  /*7ef0*/  SHF.L.U32 R10, R10, R25.reuse, RZ ;  /* 0x000000190a0a7219 */ /* 0x088fe400000006ff */
[-CC-:B------:R-:W-:Y:S02]  /*7f00*/  SHF.R.U64 R23, R21, R25.reuse, R6.reuse ;  /* 0x0000001915177219 */ /* 0x180fe40000001206 */
[----:B------:R-:W-:Y:S02]  /*7f10*/  LOP3.LUT R32, RZ, R10, RZ, 0x33, !PT ;  /* 0x0000000aff207212 */ /* 0x000fe400078e33ff */
[----:B------:R-:W-:Y:S01]  /*7f20*/  SHF.R.U32.HI R11, RZ, R25, R6 ;  /* 0x00000019ff0b7219 */ /* 0x000fe20000011606 */
[----:B------:R-:W3:Y:S01]  /*7f30*/  LDC R31, c[0x0][0x610] ;  /* 0x00018400ff1f7b82 */ /* 0x000ee20000000800 */
[----:B------:R-:W-:Y:S01]  /*7f40*/  IMAD.MOV.U32 R10, RZ, RZ, R23 ;  /* 0x000000ffff0a7224 */ /* 0x000fe200078e0017 */
[----:B------:R-:W-:Y:S06]  /*7f50*/  @!P0 BRA `(.L_x_163) ;  /* 0x0000000000288947 */ /* 0x000fec0003800000 */
        /* <DEDUP_REMOVED lines=10> */
.L_x_163:
[----:B------:R-:W-:Y:S02]  /*8000*/  ISETP.NE.AND P0, PT, R2, 0x1, PT ;  /* 0x000000010200780c */ /* 0x000fe40003f05270 */
[----:B-1----:R-:W-:Y:S01]  /*8010*/  SHF.R.U64 R6, R10, R26, R11 ;  /* 0x0000001a0a067219 */ /* 0x002fe2000000120b */
[----:B0-----:R-:W-:Y:S01]  /*8020*/  VIADD R11, R20, 0xffffffff ;  /* 0xffffffff140b7836 */ /* 0x001fe20000000000 */
[----:B------:R-:W-:Y:S02]  /*8030*/  SHF.L.U32 R30, R30, R25, RZ ;  /* 0x000000191e1e7219 */ /* 0x000fe400000006ff */
[----:B------:R-:W-:Y:S01]  /*8040*/  LOP3.LUT R5, R21, R32, RZ, 0xc0, !PT ;  /* 0x0000002015057212 */ /* 0x000fe200078ec0ff */
[----:B------:R-:W-:-:S04]  /*8050*/  IMAD.MOV R10, RZ, RZ, -R6 ;  /* 0x000000ffff0a7224 */ /* 0x000fc800078e0a06 */
[----:B------:R-:W-:Y:S01]  /*8060*/  IMAD R6, R30, R6, R5 ;  /* 0x000000061e067224 */ /* 0x000fe200078e0205 */
[----:B------:R-:W-:Y:S01]  /*8070*/  LOP3.LUT R5, R8, R11, RZ, 0xc0, !PT ;  /* 0x0000000b08057212 */ /* 0x000fe200078ec0ff */
[----:B------:R-:W-:Y:S02]  /*8080*/  @P0 IMAD R7, R9, R24, R4 ;  /* 0x0000001809070224 */ /* 0x000fe400078e0204 */
[----:B--2---:R-:W-:Y:S02]  /*8090*/  IMAD R4, R10, R27, R23 ;  /* 0x0000001b0a047224 */ /* 0x004fe400078e0217 */
[----:B---3--:R-:W-:Y:S02]  /*80a0*/  IMAD R7, R6, R31, R7 ;  /* 0x0000001f06077224 */ /* 0x008fe400078e0207 */
[----:B------:R-:W-:Y:S02]  /*80b0*/  IMAD R4, R4, R20, R5 ;  /* 0x0000001404047224 */ /* 0x000fe400078e0205 */
[----:B------:R-:W-:-:S02]  /*80c0*/  IMAD.MOV.U32 R8, RZ, RZ, 0x1 ;  /* 0x00000001ff087424 */ /* 0x000fc400078e00ff */
[----:B------:R-:W-:Y:S01]  /*80d0*/  IMAD.MOV.U32 R6, RZ, RZ, R22 ;  /* 0x000000ffff067224 */ /* 0x000fe200078e0016 */
[----:B------:R-:W-:Y:S02]  /*80e0*/  SEL R20, R4, R7, !P0 ;  /* 0x0000000704147207 */ /* 0x000fe40004000000 */
[----:B------:R-:W-:-:S07]  /*80f0*/  SEL R21, R7, R4, !P0 ;  /* 0x0000000407157207 */ /* 0x000fce0004000000 */
.L_x_161:
[----:B------:R-:W-:-:S08]  /*8100*/  NOP ;  /* 0x0000000000007918 */ /* 0x000fd00000000000 */
[----:B------:R-:W0:-:S00]  /*8110*/  USETMAXREG.DEALLOC.CTAPOOL 0x28 ;  /* 0x00000028000079c8 */ /* 0x000e0000080e0500 */
[----:B0-----:R-:W-:-:S13]  /*8120*/  ISETP.NE.AND P0, PT, R3, RZ, PT ;  /* 0x000000ff0300720c */ /* 0x001fda0003f05270 */
[----:B------:R-:W-:Y:S05]  /*8130*/  @P0 EXIT ;  /* 0x000000000000094d */ /* 0x000fea0003800000 */
[----:B------:R-:W-:Y:S01]  /*8140*/  LOP3.LUT P0, RZ, R8, 0xff, RZ, 0xc0, !PT ;  /* 0x000000ff08ff7812 */ /* 0x000fe2000780c0ff */
[----:B------:R-:W-:Y:S02]  /*8150*/  IMAD.MOV.U32 R3, RZ, RZ, 0x1 ;  /* 0x00000001ff037424 */ /* 0x000fe400078e00ff */
[----:B------:R-:W-:-:S10]  /*8160*/  IMAD.MOV.U32 R8, RZ, RZ, RZ ;  /* 0x000000ffff087224 */ /* 0x000fd400078e00ff */
[----:B------:R-:W-:Y:S05]  /*8170*/  @!P0 BRA `(.L_x_164) ;  /* 0x0000000c005c8947 */ /* 0x000fea0003800000 */
[----:B------:R-:W0:Y:S01]  /*8180*/  LDC R3, c[0x0][0x28c] ;  /* 0x0000a300ff037b82 */ /* 0x000e220000000800 */
[----:B------:R-:W1:Y:S01]  /*8190*/  S2R R12, SR_CgaCtaId ;  /* 0x00000000000c7919 */ /* 0x000e620000008800 */
[----:B------:R-:W-:Y:S01]  /*81a0*/  ULDC UR5, c[0x0][0x658] ;  /* 0x0001960000057ab9 */ /* 0x000fe20000000800 */
[----:B------:R-:W-:Y:S01]  /*81b0*/  UMOV UR6, 0xffffffff ;  /* 0xffffffff00067882 */ /* 0x000fe20000000000 */
[----:B------:R-:W-:Y:S01]  /*81c0*/  BSSY B0, `(.L_x_164) ;  /* 0x00000d2000007945 */ /* 0x000fe20003800000 */
[----:B------:R-:W-:Y:S01]  /*81d0*/  USHF.L.U32 UR6, UR6, UR5, URZ ;  /* 0x0000000506067299 */ /* 0x000fe2000800063f */
[----:B------:R-:W-:Y:S01]  /*81e0*/  IMAD.MOV.U32 R10, RZ, RZ, 0x1 ;  /* 0x00000001ff0a7424 */ /* 0x000fe200078e00ff */
[----:B------:R-:W-:Y:S01]  /*81f0*/  LOP3.LUT R19, R18, 0x2, RZ, 0xfc, !PT ;  /* 0x0000000212137812 */ /* 0x000fe200078efcff */
[----:B------:R-:W-:Y:S01]  /*8200*/  IMAD.MOV.U32 R8, RZ, RZ, RZ ;  /* 0x000000ffff087224 */ /* 0x000fe200078e00ff */
[----:B------:R-:W-:Y:S01]  /*8210*/  ULDC UR4, c[0x0][0x600] ;  /* 0x0001800000047ab9 */ /* 0x000fe20000000800 */
[----:B------:R-:W-:Y:S01]  /*8220*/  UMOV UR7, 0x1 ;  /* 0x0000000100077882 */ /* 0x000fe20000000000 */
[----:B------:R-:W-:-:S02]  /*8230*/  UIADD3 UR4, UR4, -0x1, URZ ;  /* 0xffffffff04047890 */ /* 0x000fc4000fffe03f */
[----:B------:R-:W-:Y:S02]  /*8240*/  USHF.L.U32 UR5, UR7, UR5, URZ ;  /* 0x0000000507057299 */ /* 0x000fe4000800063f */
[----:B------:R-:W-:Y:S01]  /*8250*/  ULOP3.LUT UR6, URZ, UR6, URZ, 0x33, !UPT ;  /* 0x000000063f067292 */ /* 0x000fe2000f8e333f */
[----:B------:R-:W-:Y:S01]  /*8260*/  ULDC.64 UR30, c[0x0][0x198] ;  /* 0x00006600001e7ab9 */ /* 0x000fe20000000a00 */
[----:B0-----:R-:W-:-:S05]  /*8270*/  VIADD R3, R3, 0x7f ;  /* 0x0000007f03037836 */ /* 0x001fca0000000000 */
[----:B------:R-:W-:-:S04]  /*8280*/  SHF.R.S32.HI R4, RZ, 0x1f, R3 ;  /* 0x0000001fff047819 */ /* 0x000fc80000011403 */
[----:B------:R-:W-:Y:S01]  /*8290*/  LEA.HI R4, R4, R3, RZ, 0x7 ;  /* 0x0000000304047211 */ /* 0x000fe200078f38ff */
[C---:B-1----:R-:W-:Y:S02]  /*82a0*/  IMAD.SHL.U32 R11, R12.reuse, 0x20, RZ ;  /* 0x000000200c0b7824 */ /* 0x042fe400078e00ff */
[----:B------:R-:W-:Y:S01]  /*82b0*/  IMAD.SHL.U32 R12, R12, 0x800, RZ ;  /* 0x000008000c0c7824 */ /* 0x000fe200078e00ff */
[----:B------:R-:W-:Y:S01]  /*82c0*/  SHF.R.S32.HI R9, RZ, 0x7, R4 ;  /* 0x00000007ff097819 */ /* 0x000fe20000011404 */
[----:B------:R-:W-:Y:S01]  /*82d0*/  IMAD.MOV.U32 R3, RZ, RZ, 0x1 ;  /* 0x00000001ff037424 */ /* 0x000fe200078e00ff */
[----:B------:R-:W-:Y:S02]  /*82e0*/  LOP3.LUT R11, R11, 0x20, RZ, 0xc0, !PT ;  /* 0x000000200b0b7812 */ /* 0x000fe400078ec0ff */
[----:B------:R-:W-:Y:S01]  /*82f0*/  LOP3.LUT R12, R12, 0x800, RZ, 0xc0, !PT ;  /* 0x000008000c0c7812 */ /* 0x000fe200078ec0ff */
[----:B------:R-:W-:-:S07]  /*8300*/  VIADD R13, R9, 0x1 ;  /* 0x00000001090d7836 */ /* 0x000fce0000000000 */
.L_x_175:
[----:B------:R-:W-:-:S03]  /*8310*/  UMOV UR7, 0xffffffff ;  /* 0xffffffff00077882 */ /* 0x000fc60000000000 */
[----:B------:R-:W-:Y:S05]  /*8320*/  BRA.DIV UR7, `(.L_x_165) ;  /* 0x0000000e07d87947 */ /* 0x000fea000b800000 */
[----:B------:R-:W-:-:S13]  /*8330*/  ELECT P6, URZ, PT ;  /* 0x00000000003f782f */ /* 0x000fda00038c0000 */
.L_x_186:
[----:B------:R-:W0:Y:S01]  /*8340*/  LDC R4, c[0x0][0x28c] ;  /* 0x0000a300ff047b82 */ /* 0x000e220000000800 */
[----:B------:R-:W-:Y:S01]  /*8350*/  BSSY B1, `(.L_x_166) ;  /* 0x0000044000017945 */ /* 0x000fe20003800000 */
[----:B0-----:R-:W-:-:S13]  /*8360*/  ISETP.LT.OR P6, PT, R4, 0x1, !P6 ;  /* 0x000000010400780c */ /* 0x001fda00077c1670 */
[----:B------:R-:W-:Y:S05]  /*8370*/  @P6 BRA `(.L_x_167) ;  /* 0x0000000400046947 */ /* 0x000fea0003800000 */
[----:B------:R-:W-:Y:S02]  /*8380*/  IMAD.SHL.U32 R21, R21, 0x100, RZ ;  /* 0x0000010015157824 */ /* 0x000fe400078e00ff */
[----:B------:R-:W-:Y:S02]  /*8390*/  IMAD R20, R20, 0x40, R11 ;  /* 0x0000004014147824 */ /* 0x000fe400078e020b */
[----:B------:R-:W-:Y:S02]  /*83a0*/  IMAD.MOV.U32 R24, RZ, RZ, RZ ;  /* 0x000000ffff187224 */ /* 0x000fe400078e00ff */
[----:B------:R-:W-:Y:S02]  /*83b0*/  IMAD.MOV.U32 R4, RZ, RZ, R13 ;  /* 0x000000ffff047224 */ /* 0x000fe400078e000d */
[----:B------:R-:W-:Y:S02]  /*83c0*/  IMAD.MOV.U32 R5, RZ, RZ, R3 ;  /* 0x000000ffff057224 */ /* 0x000fe400078e0003 */
[----:B------:R-:W-:-:S07]  /*83d0*/  IMAD.MOV.U32 R7, RZ, RZ, R8 ;  /* 0x000000ffff077224 */ /* 0x000fce00078e0008 */
.L_x_170:
[----:B------:R-:W0:Y:S01]  /*83e0*/  S2R R15, SR_CgaCtaId ;  /* 0x00000000000f7919 */ /* 0x000e220000008800 */
[----:B------:R-:W-:Y:S02]  /*83f0*/  MOV R14, 0x400 ;  /* 0x00000400000e7802 */ /* 0x000fe40000000f00 */
[----:B------:R-:W-:Y:S02]  /*8400*/  ISETP.NE.AND P1, PT, R0, RZ, PT ;  /* 0x000000ff0000720c */ /* 0x000fe40003f25270 */
[----:B0-----:R-:W-:Y:S02]  /*8410*/  LEA R22, R15, R14, 0x18 ;  /* 0x0000000e0f167211 */ /* 0x001fe400078ec0ff */
[----:B------:R-:W-:-:S09]  /*8420*/  SHF.L.U32 R14, R5, 0x1f, RZ ;  /* 0x0000001f050e7819 */ /* 0x000fd200000006ff */
[----:B------:R-:W0:Y:S01]  /*8430*/  @!P1 LDC R15, c[0x0][0x500] ;  /* 0x00014000ff0f9b82 */ /* 0x000e220000000800 */
[----:B------:R-:W-:-:S04]  /*8440*/  IMAD R23, R7, 0x8, R22 ;  /* 0x0000000807177824 */ /* 0x000fc800078e0216 */
[----:B------:R-:W1:Y:S02]  /*8450*/  SYNCS.PHASECHK.TRANS64.TRYWAIT P0, [R23+URZ+0x20], R14 ;  /* 0x0000200e170075a7 */ /* 0x000e64000800017f */
[----:B-1----:R-:W-:Y:S05]  /*8460*/  @!P0 BRA `(.L_x_168) ;  /* 0x0000000c00a88947 */ /* 0x002fea0003800000 */
.L_x_187:
[----:B-1----:R-:W-:Y:S01]  /*8470*/  PRMT R14, R19, 0x9910, RZ ;  /* 0x00009910130e7816 */ /* 0x002fe200000000ff */
[----:B0-----:R0:W-:Y:S03]  /*8480*/  @!P1 SYNCS.ARRIVE.TRANS64 RZ, [R23+URZ], R15 ;  /* 0x0000000f17ff99a7 */ /* 0x0011e6000800003f */
[----:B------:R-:W-:-:S13]  /*8490*/  ISETP.NE.AND P0, PT, R14, 0x2, PT ;  /* 0x000000020e00780c */ /* 0x000fda0003f05270 */
[----:B0-----:R-:W-:Y:S05]  /*84a0*/  @P0 BRA `(.L_x_169) ;  /* 0x0000000000040947 */ /* 0x001fea0003800000 */
[----:B------:R-:W-:Y:S01]  /*84b0*/  BPT.TRAP 0x1 ;  /* 0x000000040000795c */ /* 0x000fe20000300000 */
.L_x_169:
[----:B------:R-:W-:Y:S01]  /*84c0*/  IMAD R14, R7, 0x10000, R22 ;  /* 0x00010000070e7824 */ /* 0x000fe200078e0216 */
[----:B------:R-:W-:Y:S01]  /*84d0*/  R2UR UR34, R24 ;  /* 0x00000000182272ca */ /* 0x000fe200000e0000 */
[----:B------:R-:W-:Y:S01]  /*84e0*/  VIADD R4, R4, 0xffffffff ;  /* 0xffffffff04047836 */ /* 0x000fe20000000000 */
[----:B------:R-:W-:Y:S01]  /*84f0*/  R2UR UR33, R23 ;  /* 0x00000000172172ca */ /* 0x000fe200000e0000 */
[----:B------:R-:W-:Y:S01]  /*8500*/  UIADD3 UR14, UP0, UR30, 0xf0, URZ ;  /* 0x000000f01e0e7890 */ /* 0x000fe2000ff1e03f */
[----:B------:R-:W-:Y:S01]  /*8510*/  R2UR UR24, R14 ;  /* 0x000000000e1872ca */ /* 0x000fe200000e0000 */
[----:B------:R-:W-:Y:S01]  /*8520*/  IMAD R14, R7, 0x2000, R12 ;  /* 0x00002000070e7824 */ /* 0x000fe200078e020c */
[----:B------:R-:W-:Y:S01]  /*8530*/  R2UR UR36, R6 ;  /* 0x00000000062472ca */ /* 0x000fe200000e0000 */
[----:B------:R-:W-:Y:S01]  /*8540*/  UIADD3 UR42, UP1, UR30, 0x1f0, URZ ;  /* 0x000001f01e2a7890 */ /* 0x000fe2000ff3e03f */
[----:B------:R-:W-:Y:S01]  /*8550*/  R2UR UR35, R21 ;  /* 0x00000000152372ca */ /* 0x000fe200000e0000 */
[----:B------:R-:W-:Y:S01]  /*8560*/  IMAD R14, R14, 0x2, R22 ;  /* 0x000000020e0e7824 */ /* 0x000fe200078e0216 */
[----:B------:R-:W-:Y:S01]  /*8570*/  R2UR UR19, R20 ;  /* 0x00000000141372ca */ /* 0x000fe200000e0000 */
[----:B------:R-:W-:Y:S01]  /*8580*/  UIADD3.X UR15, URZ, UR31, URZ, UP0, !UPT ;  /* 0x0000001f3f0f7290 */ /* 0x000fe200087fe43f */
[----:B------:R-:W-:Y:S01]  /*8590*/  ISETP.GT.AND P1, PT, R4, 0x1, PT ;  /* 0x000000010400780c */ /* 0x000fe20003f24270 */
[----:B------:R-:W-:Y:S01]  /*85a0*/  UIADD3 UR26, UR34, 0x40, URZ ;  /* 0x00000040221a7890 */ /* 0x000fe2000fffe03f */
[----:B------:R-:W-:Y:S01]  /*85b0*/  R2UR UR8, R14 ;  /* 0x000000000e0872ca */ /* 0x000fe200000e0000 */
[----:B------:R-:W-:Y:S01]  /*85c0*/  UIADD3.X UR43, URZ, UR31, URZ, UP1, !UPT ;  /* 0x0000001f3f2b7290 */ /* 0x000fe20008ffe43f */
[----:B------:R-:W-:Y:S01]  /*85d0*/  VIADD R7, R7, 0x1 ;  /* 0x0000000107077836 */ /* 0x000fe20000000000 */
[----:B------:R-:W-:Y:S01]  /*85e0*/  UIADD3 UR32, UR24, 0x100, URZ ;  /* 0x0000010018207890 */ /* 0x000fe2000fffe03f */
[----:B------:R-:W-:Y:S01]  /*85f0*/  VIADD R24, R24, 0x80 ;  /* 0x0000008018187836 */ /* 0x000fe20000000000 */
[----:B------:R-:W-:Y:S01]  /*8600*/  UIADD3 UR24, UR24, 0x8100, URZ ;  /* 0x0000810018187890 */ /* 0x000fe2000fffe03f */
[----:B------:R-:W-:Y:S01]  /*8610*/  UMOV UR22, 0x0 ;  /* 0x0000000000167882 */ /* 0x000fe20000000000 */
[----:B------:R-:W-:Y:S01]  /*8620*/  UMOV UR23, 0x10000000 ;  /* 0x1000000000177882 */ /* 0x000fe20000000000 */
[----:B------:R-:W-:Y:S01]  /*8630*/  ISETP.NE.AND P0, PT, R7, 0x4, PT ;  /* 0x000000040700780c */ /* 0x000fe20003f05270 */
[----:B------:R-:W-:Y:S01]  /*8640*/  UMOV UR25, UR33 ;  /* 0x0000002100197c82 */ /* 0x000fe20008000000 */
[----:B------:R-:W-:Y:S01]  /*8650*/  UMOV UR28, UR36 ;  /* 0x00000024001c7c82 */ /* 0x000fe20008000000 */
[----:B------:R-:W-:-:S02]  /*8660*/  UMOV UR27, UR35 ;  /* 0x00000023001b7c82 */ /* 0x000fc40008000000 */
[----:B------:R-:W-:Y:S01]  /*8670*/  UIADD3 UR16, UR8, 0x40100, URZ ;  /* 0x0004010008107890 */ /* 0x000fe2000fffe03f */
[----:B------:R0:W-:Y:S01]  /*8680*/  UTMALDG.3D [UR32], [UR14], desc[UR22] ;  /* 0x000016200e0075b4 */ /* 0x0001e20008011000 */
[----:B------:R-:W-:Y:S01]  /*8690*/  UIADD3 UR8, UR8, 0x42100, URZ ;  /* 0x0004210008087890 */ /* 0x000fe2000fffe03f */
[----:B------:R-:W-:Y:S01]  /*86a0*/  SEL R14, RZ, 0x1, P0 ;  /* 0x00000001ff0e7807 */ /* 0x000fe20000000000 */
[----:B------:R-:W-:Y:S01]  /*86b0*/  UMOV UR7, 0x30000 ;  /* 0x0003000000077882 */ /* 0x000fe20000000000 */
[----:B------:R-:W-:Y:S01]  /*86c0*/  UMOV UR17, UR33 ;  /* 0x0000002100117c82 */ /* 0x000fe20008000000 */
[----:B------:R-:W-:Y:S01]  /*86d0*/  UMOV UR18, UR34 ;  /* 0x0000002200127c82 */ /* 0x000fe20008000000 */
[----:B------:R-:W-:Y:S01]  /*86e0*/  UMOV UR20, UR36 ;  /* 0x0000002400147c82 */ /* 0x000fe20008000000 */
[----:B------:R-:W-:Y:S01]  /*86f0*/  UMOV UR9, UR33 ;  /* 0x0000002100097c82 */ /* 0x000fe20008000000 */
[----:B------:R-:W-:Y:S01]  /*8700*/  UMOV UR11, UR19 ;  /* 0x00000013000b7c82 */ /* 0x000fe20008000000 */
[----:B------:R-:W-:Y:S01]  /*8710*/  UMOV UR12, UR36 ;  /* 0x00000024000c7c82 */ /* 0x000fe20008000000 */
[----:B------:R0:W-:Y:S01]  /*8720*/  UTMALDG.3D [UR24], [UR14], desc[UR22] ;  /* 0x000016180e0075b4 */ /* 0x0001e20008011000 */
[----:B------:R-:W-:Y:S01]  /*8730*/  UMOV UR10, UR26 ;  /* 0x0000001a000a7c82 */ /* 0x000fe20008000000 */
[----:B------:R-:W-:-:S02]  /*8740*/  LOP3.LUT R5, R5, R14, RZ, 0x3c, !PT ;  /* 0x0000000e05057212 */ /* 0x000fc400078e3cff */
[----:B------:R-:W-:Y:S01]  /*8750*/  SEL R7, R7, RZ, P0 ;  /* 0x000000ff07077207 */ /* 0x000fe20000000000 */
[----:B------:R0:W-:Y:S01]  /*8760*/  UTMALDG.3D.MULTICAST [UR16], [UR42], UR7, desc[UR22] ;  /* 0x000016102a0073b4 */ /* 0x0001e20008011807 */
[----:B------:R0:W-:Y:S02]  /*8770*/  UTMALDG.3D.MULTICAST [UR8], [UR42], UR7, desc[UR22] ;  /* 0x000016082a0073b4 */ /* 0x0001e40008011807 */
[----:B0-----:R-:W-:Y:S05]  /*8780*/  @P1 BRA `(.L_x_170) ;  /* 0xfffffffc00141947 */ /* 0x001fea000383ffff */
.L_x_167:
[----:B------:R-:W-:Y:S05]  /*8790*/  BSYNC B1 ;  /* 0x0000000000017941 */ /* 0x000fea0003800000 */
.L_x_166:
[----:B------:R-:W-:Y:S01]  /*87a0*/  LOP3.LUT P1, RZ, R10, 0xff, RZ, 0xc0, !PT ;  /* 0x000000ff0aff7812 */ /* 0x000fe2000782c0ff */
[----:B------:R-:W-:Y:S01]  /*87b0*/  IMAD.IADD R8, R9, 0x1, R8 ;  /* 0x0000000109087824 */ /* 0x000fe200078e0208 */
[----:B------:R-:W-:Y:S01]  /*87c0*/  IADD3 R16, P2, R16, UR38, RZ ;  /* 0x0000002610107c10 */ /* 0x000fe2000ff5e0ff */
[----:B------:R-:W-:Y:S01]  /*87d0*/  ULDC.64 UR8, c[0x0][0x650] ;  /* 0x0001940000087ab9 */ /* 0x000fe20000000a00 */
[----:B------:R-:W-:Y:S01]  /*87e0*/  BSSY B1, `(.L_x_171) ;  /* 0x000006d000017945 */ /* 0x000fe20003800000 */
[----:B------:R-:W-:Y:S01]  /*87f0*/  IMAD.MOV.U32 R21, RZ, RZ, -0x1 ;  /* 0xffffffffff157424 */ /* 0x000fe200078e00ff */
[----:B------:R-:W-:Y:S01]  /*8800*/  SHF.R.U32.HI R4, RZ, 0x2, R8 ;  /* 0x00000002ff047819 */ /* 0x000fe20000011608 */
[----:B------:R-:W-:Y:S01]  /*8810*/  IMAD.MOV.U32 R20, RZ, RZ, -0x1 ;  /* 0xffffffffff147424 */ /* 0x000fe200078e00ff */
[----:B------:R-:W-:Y:S02]  /*8820*/  ISETP.GT.U32.AND P0, PT, R8, 0x3, PT ;  /* 0x000000030800780c */ /* 0x000fe40003f04070 */
[----:B------:R-:W-:-:S02]  /*8830*/  LOP3.LUT R4, R4, 0x1, RZ, 0xc0, !PT ;  /* 0x0000000104047812 */ /* 0x000fc400078ec0ff */
[----:B------:R-:W-:Y:S01]  /*8840*/  ISETP.LT.U32.AND P0, PT, R9, 0x4, P0 ;  /* 0x000000040900780c */ /* 0x000fe20000701070 */
[----:B------:R-:W0:Y:S01]  /*8850*/  @P1 S2R R6, SR_CgaCtaId ;  /* 0x0000000000061919 */ /* 0x000e220000008800 */
[----:B------:R-:W-:Y:S02]  /*8860*/  @P1 MOV R5, 0x400 ;  /* 0x0000040000051802 */ /* 0x000fe40000000f00 */
[----:B------:R-:W-:Y:S02]  /*8870*/  IADD3.X R17, R17, UR41, RZ, P2, !PT ;  /* 0x0000002911117c10 */ /* 0x000fe400097fe4ff */
[----:B------:R-:W-:Y:S02]  /*8880*/  ISETP.GE.U32.AND P2, PT, R16, UR8, PT ;  /* 0x0000000810007c0c */ /* 0x000fe4000bf46070 */
[----:B------:R-:W-:Y:S02]  /*8890*/  LOP3.LUT R8, R8, 0x3, RZ, 0xc0, !PT ;  /* 0x0000000308087812 */ /* 0x000fe400078ec0ff */
[----:B------:R-:W-:-:S02]  /*88a0*/  PRMT R10, RZ, 0x7610, R10 ;  /* 0x00007610ff0a7816 */ /* 0x000fc4000000000a */
[----:B0-----:R-:W-:Y:S01]  /*88b0*/  @P1 LEA R5, R6, R5, 0x18 ;  /* 0x0000000506051211 */ /* 0x001fe200078ec0ff */
[----:B------:R-:W-:-:S03]  /*88c0*/  IMAD.MOV.U32 R6, RZ, RZ, -0x1 ;  /* 0xffffffffff067424 */ /* 0x000fc600078e00ff */
[----:B------:R0:W-:Y:S01]  /*88d0*/  @P1 SYNCS.ARRIVE.TRANS64.A1T0 RZ, [R5+URZ+0x58], RZ ;  /* 0x000058ff05ff19a7 */ /* 0x0001e2000810003f */
[----:B------:R-:W-:Y:S02]  /*88e0*/  ISETP.NE.U32.AND P1, PT, R4, 0x1, PT ;  /* 0x000000010400780c */ /* 0x000fe40003f25070 */
[----:B------:R-:W-:Y:S02]  /*88f0*/  SEL R4, RZ, 0x1, !P0 ;  /* 0x00000001ff047807 */ /* 0x000fe40004000000 */
[----:B------:R-:W-:Y:S02]  /*8900*/  ISETP.GE.U32.AND.EX P0, PT, R17, UR9, PT, P2 ;  /* 0x0000000911007c0c */ /* 0x000fe4000bf06120 */
[----:B------:R-:W-:-:S04]  /*8910*/  ISETP.GT.U32.AND P1, PT, R9, 0x3, !P1 ;  /* 0x000000030900780c */ /* 0x000fc80004f24070 */
[----:B0-----:R-:W-:-:S04]  /*8920*/  SEL R5, RZ, 0x1, !P1 ;  /* 0x00000001ff057807 */ /* 0x001fc80004800000 */
[--C-:B------:R-:W-:Y:S02]  /*8930*/  LOP3.LUT R3, R5, R3, R4.reuse, 0x96, !PT ;  /* 0x0000000305037212 */ /* 0x100fe400078e9604 */
[----:B------:R-:W-:Y:S01]  /*8940*/  PRMT R4, RZ, 0x7610, R4 ;  /* 0x00007610ff047816 */ /* 0x000fe20000000004 */
[----:B------:R-:W-:Y:S06]  /*8950*/  @P0 BRA `(.L_x_172) ;  /* 0x0000000400540947 */ /* 0x000fec0003800000 */
[----:B------:R-:W0:Y:S01]  /*8960*/  S2R R15, SR_CTAID.X ;  /* 0x00000000000f7919 */ /* 0x000e220000002500 */
[----:B------:R-:W-:Y:S01]  /*8970*/  ULDC.64 UR8, c[0x0][0x628] ;  /* 0x00018a0000087ab9 */ /* 0x000fe20000000a00 */
[----:B------:R-:W-:Y:S01]  /*8980*/  ULDC UR10, c[0x0][0x630] ;  /* 0x00018c00000a7ab9 */ /* 0x000fe20000000800 */
[----:B------:R-:W-:Y:S01]  /*8990*/  ISETP.NE.U32.AND P0, PT, RZ, UR8, PT ;  /* 0x00000008ff007c0c */ /* 0x000fe2000bf05070 */
[----:B------:R-:W1:Y:S01]  /*89a0*/  S2R R20, SR_CTAID.Y ;  /* 0x0000000000147919 */ /* 0x000e620000002600 */
[----:B------:R-:W-:Y:S01]  /*89b0*/  ULDC UR11, c[0x0][0x150] ;  /* 0x00005400000b7ab9 */ /* 0x000fe20000000800 */
[----:B------:R-:W-:Y:S01]  /*89c0*/  IMAD.MOV.U32 R4, RZ, RZ, R16 ;  /* 0x000000ffff047224 */ /* 0x000fe200078e0010 */
[----:B------:R-:W-:Y:S01]  /*89d0*/  ISETP.NE.AND.EX P0, PT, RZ, UR9, PT, P0 ;  /* 0x00000009ff007c0c */ /* 0x000fe2000bf05300 */
[----:B------:R-:W-:Y:S01]  /*89e0*/  IMAD.MOV.U32 R5, RZ, RZ, R17 ;  /* 0x000000ffff057224 */ /* 0x000fe200078e0011 */
[----:B0-----:R-:W-:-:S11]  /*89f0*/  I2FP.F32.U32 R22, R15 ;  /* 0x0000000f00167245 */ /* 0x001fd60000201000 */
[----:B------:R-:W-:Y:S05]  /*8a00*/  @!P0 BRA `(.L_x_173) ;  /* 0x0000000000288947 */ /* 0x000fea0003800000 */
[----:B------:R-:W-:Y:S02]  /*8a10*/  ULDC UR7, c[0x0][0x634] ;  /* 0x00018d0000077ab9 */ /* 0x000fe40000000800 */
[----:B------:R-:W-:-:S05]  /*8a20*/  IADD3 R5, P0, R16, UR7, RZ ;  /* 0x0000000710057c10 */ /* 0x000fca000ff1e0ff */
[----:B------:R-:W-:-:S04]  /*8a30*/  IMAD.X R21, RZ, RZ, R17, P0 ;  /* 0x000000ffff157224 */ /* 0x000fc800000e0611 */
[----:B------:R-:W-:-:S04]  /*8a40*/  IMAD.WIDE.U32 R6, R21, UR8, RZ ;  /* 0x0000000815067c25 */ /* 0x000fc8000f8e00ff */
[----:B------:R-:W-:-:S04]  /*8a50*/  IMAD.WIDE.U32 R6, P0, R5, UR9, R6 ;  /* 0x0000000905067c25 */ /* 0x000fc8000f800006 */
[----:B------:R-:W-:-:S04]  /*8a60*/  IMAD.WIDE.U32 R4, R5, UR8, RZ ;  /* 0x0000000805047c25 */ /* 0x000fc8000f8e00ff */
[----:B------:R-:W-:Y:S01]  /*8a70*/  IMAD.MOV.U32 R4, RZ, RZ, R7 ;  /* 0x000000ffff047224 */ /* 0x000fe200078e0007 */
[----:B------:R-:W-:Y:S01]  /*8a80*/  IADD3 RZ, P1, R5, R6, RZ ;  /* 0x0000000605ff7210 */ /* 0x000fe20007f3e0ff */
[----:B------:R-:W-:-:S04]  /*8a90*/  IMAD.X R5, RZ, RZ, RZ, P0 ;  /* 0x000000ffff057224 */ /* 0x000fc800000e06ff */
[----:B------:R-:W-:-:S08]  /*8aa0*/  IMAD.WIDE.U32.X R4, R21, UR9, R4, P1 ;  /* 0x0000000915047c25 */ /* 0x000fd000088e0404 */
.L_x_173:
[--C-:B------:R-:W-:Y:S01]  /*8ab0*/  SHF.R.U64 R14, R4, UR10, R5.reuse ;  /* 0x0000000a040e7c19 */ /* 0x100fe20008001205 */
[----:B------:R-:W-:Y:S01]  /*8ac0*/  FMUL R22, R22, UR11 ;  /* 0x0000000b16167c20 */ /* 0x000fe20008400000 */
[----:B------:R-:W-:Y:S01]  /*8ad0*/  SHF.R.U32.HI R4, RZ, UR10, R5 ;  /* 0x0000000aff047c19 */ /* 0x000fe20008011605 */
[----:B------:R-:W0:Y:S01]  /*8ae0*/  LDC R6, c[0x0][0x144] ;  /* 0x00005100ff067b82 */ /* 0x000e220000000800 */
[----:B------:R-:W-:Y:S01]  /*8af0*/  IADD3 R5, P0, RZ, -R14, RZ ;  /* 0x8000000eff057210 */ /* 0x000fe20007f1e0ff */
[----:B------:R-:W-:Y:S01]  /*8b00*/  ULDC UR7, c[0x0][0x154] ;  /* 0x0000550000077ab9 */ /* 0x000fe20000000800 */
[----:B-1----:R-:W-:Y:S01]  /*8b10*/  I2FP.F32.U32 R7, R20 ;  /* 0x0000001400077245 */ /* 0x002fe20000201000 */
[----:B------:R-:W1:Y:S01]  /*8b20*/  F2I.U32.TRUNC.NTZ R22, R22 ;  /* 0x0000001600167305 */ /* 0x000e62000020f000 */
[----:B------:R-:W-:Y:S01]  /*8b30*/  ULDC.64 UR8, c[0x0][0x620] ;  /* 0x0001880000087ab9 */ /* 0x000fe20000000a00 */
[----:B------:R-:W-:Y:S01]  /*8b40*/  IMAD.X R4, RZ, RZ, ~R4, P0 ;  /* 0x000000ffff047224 */ /* 0x000fe200000e0e04 */
[----:B------:R-:W-:Y:S01]  /*8b50*/  ISETP.NE.AND P2, PT, R2, 0x1, PT ;  /* 0x000000010200780c */ /* 0x000fe20003f45270 */
[----:B------:R-:W-:Y:S01]  /*8b60*/  FMUL R23, R7, UR7 ;  /* 0x0000000707177c20 */ /* 0x000fe20008400000 */
[----:B------:R-:W2:Y:S01]  /*8b70*/  LDC R25, c[0x0][0x148] ;  /* 0x00005200ff197b82 */ /* 0x000ea20000000800 */
[----:B------:R-:W-:Y:S01]  /*8b80*/  IMAD R4, R4, UR8, RZ ;  /* 0x0000000804047c24 */ /* 0x000fe2000f8e02ff */
[----:B------:R-:W-:-:S03]  /*8b90*/  ULDC UR7, c[0x0][0x618] ;  /* 0x0001860000077ab9 */ /* 0x000fc60000000800 */
[----:B------:R-:W3:Y:S01]  /*8ba0*/  F2I.U32.TRUNC.NTZ R23, R23 ;  /* 0x0000001700177305 */ /* 0x000ee2000020f000 */
[C---:B------:R-:W-:Y:S02]  /*8bb0*/  IMAD R7, R5.reuse, UR9, R4 ;  /* 0x0000000905077c24 */ /* 0x040fe4000f8e0204 */
[----:B------:R-:W-:Y:S01]  /*8bc0*/  IMAD.WIDE.U32 R4, R5, UR8, R16 ;  /* 0x0000000805047c25 */ /* 0x000fe2000f8e0010 */
[----:B------:R-:W-:Y:S02]  /*8bd0*/  ULDC.64 UR8, c[0x0][0x640] ;  /* 0x0001900000087ab9 */ /* 0x000fe40000000a00 */
[----:B------:R-:W-:Y:S01]  /*8be0*/  ISETP.NE.U32.AND P0, PT, RZ, UR8, PT ;  /* 0x00000008ff007c0c */ /* 0x000fe2000bf05070 */
[----:B------:R-:W-:Y:S02]  /*8bf0*/  IMAD.IADD R5, R5, 0x1, R7 ;  /* 0x0000000105057824 */ /* 0x000fe400078e0207 */
[----:B-1----:R-:W-:Y:S01]  /*8c00*/  IMAD.MOV R22, RZ, RZ, -R22 ;  /* 0x000000ffff167224 */ /* 0x002fe200078e0a16 */
[----:B------:R-:W-:-:S02]  /*8c10*/  ISETP.NE.AND.EX P0, PT, RZ, UR9, PT, P0 ;  /* 0x00000009ff007c0c */ /* 0x000fc4000bf05300 */
[----:B------:R-:W-:Y:S01]  /*8c20*/  SHF.R.U64 R21, R4, UR7, R5 ;  /* 0x0000000704157c19 */ /* 0x000fe20008001205 */
[----:B0-----:R-:W-:Y:S01]  /*8c30*/  IMAD R15, R6, R22, R15 ;  /* 0x00000016060f7224 */ /* 0x001fe200078e020f */
[----:B------:R-:W-:Y:S01]  /*8c40*/  SHF.R.U32.HI R4, RZ, UR7, R5 ;  /* 0x00000007ff047c19 */ /* 0x000fe20008011605 */
[----:B------:R-:W-:Y:S01]  /*8c50*/  ULDC UR7, c[0x0][0x608] ;  /* 0x0001820000077ab9 */ /* 0x000fe20000000800 */
[----:B---3--:R-:W-:Y:S02]  /*8c60*/  IMAD.MOV R6, RZ, RZ, -R23 ;  /* 0x000000ffff067224 */ /* 0x008fe400078e0a17 */
[--C-:B------:R-:W-:Y:S02]  /*8c70*/  SHF.R.U64 R22, R21, UR7, R4.reuse ;  /* 0x0000000715167c19 */ /* 0x100fe40008001204 */
[----:B------:R-:W-:Y:S01]  /*8c80*/  SHF.R.U32.HI R5, RZ, UR7, R4 ;  /* 0x00000007ff057c19 */ /* 0x000fe20008011604 */
[----:B------:R-:W-:Y:S01]  /*8c90*/  ULDC UR7, c[0x0][0x658] ;  /* 0x0001960000077ab9 */ /* 0x000fe20000000800 */
[----:B--2---:R-:W-:-:S02]  /*8ca0*/  @P2 IMAD R15, R25, R6, R20 ;  /* 0x00000006190f2224 */ /* 0x004fc400078e0214 */
[--C-:B------:R-:W-:Y:S02]  /*8cb0*/  SHF.R.U64 R20, R22, UR7, R5.reuse ;  /* 0x0000000716147c19 */ /* 0x100fe40008001205 */
[----:B------:R-:W-:-:S03]  /*8cc0*/  SHF.R.U32.HI R23, RZ, UR7, R5 ;  /* 0x00000007ff177c19 */ /* 0x000fc60008011605 */
[----:B------:R-:W-:Y:S02]  /*8cd0*/  IMAD.MOV.U32 R6, RZ, RZ, R20 ;  /* 0x000000ffff067224 */ /* 0x000fe400078e0014 */
[----:B------:R-:W-:Y:S01]  /*8ce0*/  IMAD.MOV.U32 R5, RZ, RZ, R23 ;  /* 0x000000ffff057224 */ /* 0x000fe200078e0017 */
[----:B------:R-:W-:Y:S06]  /*8cf0*/  @!P0 BRA `(.L_x_174) ;  /* 0x00000000002c8947 */ /* 0x000fec0003800000 */
        /* <DEDUP_REMOVED lines=9> */
[----:B------:R-:W-:-:S04]  /*8d90*/  IMAD.WIDE.U32.X R4, R23, UR9, R4, P1 ;  /* 0x0000000917047c25 */ /* 0x000fc800088e0404 */
[----:B------:R-:W-:-:S07]  /*8da0*/  IMAD.MOV.U32 R6, RZ, RZ, R4 ;  /* 0x000000ffff067224 */ /* 0x000fce00078e0004 */
.L_x_174:
[----:B------:R-:W-:Y:S01]  /*8db0*/  ULDC UR7, c[0x0][0x648] ;  /* 0x0001920000077ab9 */ /* 0x000fe20000000800 */
[----:B------:R-:W-:Y:S01]  /*8dc0*/  LOP3.LUT R4, R22, UR6, RZ, 0xc0, !PT ;  /* 0x0000000616047c12 */ /* 0x000fe2000f8ec0ff */
[----:B------:R-:W-:Y:S01]  /*8dd0*/  ULDC UR8, c[0x0][0x610] ;  /* 0x0001840000087ab9 */ /* 0x000fe20000000800 */
[----:B------:R-:W-:Y:S01]  /*8de0*/  SHF.R.U64 R5, R6, UR7, R5 ;  /* 0x0000000706057c19 */ /* 0x000fe20008001205 */
[----:B------:R-:W-:Y:S01]  /*8df0*/  ULDC UR7, c[0x0][0x638] ;  /* 0x00018e0000077ab9 */ /* 0x000fe20000000800 */
[----:B------:R-:W-:-:S03]  /*8e00*/  LOP3.LUT R21, R21, UR4, RZ, 0xc0, !PT ;  /* 0x0000000415157c12 */ /* 0x000fc6000f8ec0ff */
[----:B------:R-:W-:Y:S02]  /*8e10*/  IMAD.MOV R7, RZ, RZ, -R5 ;  /* 0x000000ffff077224 */ /* 0x000fe400078e0a05 */
[----:B------:R-:W-:Y:S02]  /*8e20*/  IMAD R4, R5, UR5, R4 ;  /* 0x0000000505047c24 */ /* 0x000fe4000f8e0204 */
[----:B------:R-:W-:Y:S01]  /*8e30*/  IMAD R20, R7, UR7, R20 ;  /* 0x0000000707147c24 */ /* 0x000fe2000f8e0214 */
[----:B------:R-:W-:Y:S01]  /*8e40*/  ULDC UR7, c[0x0][0x600] ;  /* 0x0001800000077ab9 */ /* 0x000fe20000000800 */
[----:B------:R-:W-:Y:S02]  /*8e50*/  IMAD R15, R4, UR8, R15 ;  /* 0x00000008040f7c24 */ /* 0x000fe4000f8e020f */
[----:B------:R-:W-:Y:S02]  /*8e60*/  IMAD R6, R20, UR7, R21 ;  /* 0x0000000714067c24 */ /* 0x000fe4000f8e0215 */
[----:B------:R-:W-:-:S03]  /*8e70*/  IMAD.MOV.U32 R4, RZ, RZ, 0x1 ;  /* 0x00000001ff047424 */ /* 0x000fc600078e00ff */
[----:B------:R-:W-:Y:S02]  /*8e80*/  SEL R20, R6, R15, !P2 ;  /* 0x0000000f06147207 */ /* 0x000fe40005000000 */
[----:B------:R-:W-:Y:S01]  /*8e90*/  SEL R21, R15, R6, !P2 ;  /* 0x000000060f157207 */ /* 0x000fe20005000000 */
[----:B------:R-:W-:-:S07]  /*8ea0*/  IMAD.MOV.U32 R6, RZ, RZ, R14 ;  /* 0x000000ffff067224 */ /* 0x000fce00078e000e */
.L_x_172:
[----:B------:R-:W-:Y:S05]  /*8eb0*/  BSYNC B1 ;  /* 0x0000000000017941 */ /* 0x000fea0003800000 */
.L_x_171:
[----:B------:R-:W-:-:S13]  /*8ec0*/  LOP3.LUT P0, RZ, R4, 0xff, RZ, 0xc0, !PT ;  /* 0x000000ff04ff7812 */ /* 0x000fda000780c0ff */
[----:B------:R-:W-:Y:S05]  /*8ed0*/  @P0 BRA `(.L_x_175) ;  /* 0xfffffff4000c0947 */ /* 0x000fea000383ffff */
[----:B------:R-:W-:Y:S05]  /*8ee0*/  BSYNC B0 ;  /* 0x0000000000007941 */ /* 0x000fea0003800000 */
.L_x_164:
[----:B------:R-:W-:-:S03]  /*8ef0*/  UMOV UR7, 0xffffffff ;  /* 0xffffffff00077882 */ /* 0x000fc60000000000 */
[----:B------:R-:W-:Y:S05]  /*8f00*/  BRA.DIV UR7, `(.L_x_176) ;  /* 0x0000000607147947 */ /* 0x000fea000b800000 */
[----:B------:R-:W-:-:S13]  /*8f10*/  ELECT P6, URZ, PT ;  /* 0x00000000003f782f */ /* 0x000fda00038c0000 */
.L_x_190:
[----:B------:R-:W-:Y:S04]  /*8f20*/  BSSY B0, `(.L_x_177) ;  /* 0x000002b000007945 */ /* 0x000fe80003800000 */
[----:B------:R-:W-:Y:S05]  /*8f30*/  @!P6 BRA `(.L_x_178) ;  /* 0x0000000000a4e947 */ /* 0x000fea0003800000 */
[----:B------:R-:W-:-:S04]  /*8f40*/  LOP3.LUT R18, R18, 0x2, RZ, 0xfc, !PT ;  /* 0x0000000212127812 */ /* 0x000fc800078efcff */
[----:B------:R-:W-:-:S13]  /*8f50*/  ISETP.NE.AND P0, PT, R18, 0x3, PT ;  /* 0x000000031200780c */ /* 0x000fda0003f05270 */
[----:B------:R-:W-:Y:S05]  /*8f60*/  @!P0 BRA `(.L_x_179) ;  /* 0x0000000000048947 */ /* 0x000fea0003800000 */
[----:B------:R-:W-:Y:S01]  /*8f70*/  BPT.TRAP 0x1 ;  /* 0x000000040000795c */ /* 0x000fe20000300000 */
.L_x_179:
[----:B------:R-:W0:Y:S01]  /*8f80*/  S2R R5, SR_CgaCtaId ;  /* 0x0000000000057919 */ /* 0x000e220000008800 */
[----:B------:R-:W-:Y:S02]  /*8f90*/  MOV R0, 0x400 ;  /* 0x0000040000007802 */ /* 0x000fe40000000f00 */
[----:B------:R-:W-:Y:S02]  /*8fa0*/  SHF.L.U32 R2, R3, 0x1f, RZ ;  /* 0x0000001f03027819 */ /* 0x000fe400000006ff */
[----:B0-----:R-:W-:-:S05]  /*8fb0*/  LEA R5, R5, R0, 0x18 ;  /* 0x0000000005057211 */ /* 0x001fca00078ec0ff */
[----:B------:R-:W-:-:S04]  /*8fc0*/  VIADD R5, R5, 0x20 ;  /* 0x0000002005057836 */ /* 0x000fc80000000000 */
[C---:B------:R-:W-:Y:S02]  /*8fd0*/  IMAD R7, R8.reuse, 0x8, R5 ;  /* 0x0000000808077824 */ /* 0x040fe400078e0205 */
[----:B------:R-:W-:Y:S02]  /*8fe0*/  VIADD R8, R8, 0x1 ;  /* 0x0000000108087836 */ /* 0x000fe40000000000 */
[----:B------:R-:W0:Y:S03]  /*8ff0*/  SYNCS.PHASECHK.TRANS64.TRYWAIT P0, [R7+URZ], R2 ;  /* 0x00000002070075a7 */ /* 0x000e26000800017f */
[----:B------:R-:W-:-:S04]  /*9000*/  ISETP.NE.AND P1, PT, R8, 0x4, PT ;  /* 0x000000040800780c */ /* 0x000fc80003f25270 */
[----:B------:R-:W-:Y:S02]  /*9010*/  SEL R0, RZ, 0x1, P1 ;  /* 0x00000001ff007807 */ /* 0x000fe40000800000 */
[----:B------:R-:W-:Y:S02]  /*9020*/  SEL R8, R8, RZ, P1 ;  /* 0x000000ff08087207 */ /* 0x000fe40000800000 */
[----:B------:R-:W-:-:S03]  /*9030*/  LOP3.LUT R9, R3, R0, RZ, 0x3c, !PT ;  /* 0x0000000003097212 */ /* 0x000fc600078e3cff */
[----:B------:R-:W-:Y:S01]  /*9040*/  IMAD R6, R8, 0x8, R5 ;  /* 0x0000000808067824 */ /* 0x000fe200078e0205 */
[----:B------:R-:W-:Y:S01]  /*9050*/  SHF.L.U32 R3, R9, 0x1f, RZ ;  /* 0x0000001f09037819 */ /* 0x000fe200000006ff */
[----:B0-----:R-:W-:Y:S06]  /*9060*/  @!P0 BRA `(.L_x_180) ;  /* 0x0000000000dc8947 */ /* 0x001fec0003800000 */
.L_x_191:
[----:B------:R-:W1:Y:S01]  /*9070*/  SYNCS.PHASECHK.TRANS64.TRYWAIT P0, [R6+URZ], R3 ;  /* 0x00000003060075a7 */ /* 0x000e62000800017f */
[----:B------:R-:W-:-:S05]  /*9080*/  VIADD R0, R8, 0x1 ;  /* 0x0000000108007836 */ /* 0x000fca0000000000 */
[----:B------:R-:W-:-:S04]  /*9090*/  ISETP.NE.AND P1, PT, R0, 0x4, PT ;  /* 0x000000040000780c */ /* 0x000fc80003f25270 */
[----:B0-----:R-:W-:Y:S02]  /*90a0*/  SEL R2, RZ, 0x1, P1 ;  /* 0x00000001ff027807 */ /* 0x001fe40000800000 */
[----:B------:R-:W-:Y:S02]  /*90b0*/  SEL R0, R0, RZ, P1 ;  /* 0x000000ff00007207 */ /* 0x000fe40000800000 */
[----:B------:R-:W-:-:S03]  /*90c0*/  LOP3.LUT R9, R9, R2, RZ, 0x3c, !PT ;  /* 0x0000000209097212 */ /* 0x000fc600078e3cff */
[----:B------:R-:W-:Y:S01]  /*90d0*/  IMAD R7, R0, 0x8, R5 ;  /* 0x0000000800077824 */ /* 0x000fe200078e0205 */
[----:B------:R-:W-:Y:S01]  /*90e0*/  SHF.L.U32 R4, R9, 0x1f, RZ ;  /* 0x0000001f09047819 */ /* 0x000fe200000006ff */
[----:B-1----:R-:W-:Y:S06]  /*90f0*/  @!P0 BRA `(.L_x_181) ;  /* 0x0000000000cc8947 */ /* 0x002fec0003800000 */
.L_x_192:
[----:B------:R-:W1:Y:S01]  /*9100*/  SYNCS.PHASECHK.TRANS64.TRYWAIT P0, [R7+URZ], R4 ;  /* 0x00000004070075a7 */ /* 0x000e62000800017f */
[----:B------:R-:W-:-:S05]  /*9110*/  VIADD R0, R0, 0x1 ;  /* 0x0000000100007836 */ /* 0x000fca0000000000 */
[----:B------:R-:W-:-:S04]  /*9120*/  ISETP.NE.AND P1, PT, R0, 0x4, PT ;  /* 0x000000040000780c */ /* 0x000fc80003f25270 */
[----:B------:R-:W-:Y:S02]  /*9130*/  SEL R2, RZ, 0x1, P1 ;  /* 0x00000001ff027807 */ /* 0x000fe40000800000 */
[----:B------:R-:W-:Y:S02]  /*9140*/  SEL R0, R0, RZ, P1 ;  /* 0x000000ff00007207 */ /* 0x000fe40000800000 */
[----:B------:R-:W-:Y:S01]  /*9150*/  LOP3.LUT R2, R9, R2, RZ, 0x3c, !PT ;  /* 0x0000000209027212 */ /* 0x000fe200078e3cff */
[----:B-1----:R-:W-:Y:S06]  /*9160*/  @!P0 BRA `(.L_x_182) ;  /* 0x0000000000c48947 */ /* 0x002fec0003800000 */
.L_x_193:
[----:B------:R-:W-:Y:S01]  /*9170*/  IMAD R5, R0, 0x8, R5 ;  /* 0x0000000800057824 */ /* 0x000fe200078e0205 */
[----:B------:R-:W-:-:S07]  /*9180*/  SHF.L.U32 R0, R2, 0x1f, RZ ;  /* 0x0000001f02007819 */ /* 0x000fce00000006ff */
.L_x_183:
[----:B--2---:R2:W3:Y:S02]  /*9190*/  SYNCS.PHASECHK.TRANS64.TRYWAIT P0, [R5+URZ], R0 ;  /* 0x00000000050075a7 */ /* 0x0044e4000800017f */
[----:B---3--:R-:W-:Y:S05]  /*91a0*/  @!P0 NANOSLEEP.SYNCS 0x989680 ;  /* 0x009896800000895d */ /* 0x008fea0003900000 */
[----:B------:R-:W3:Y:S02]  /*91b0*/  @!P0 SYNCS.PHASECHK.TRANS64 P0, [R5+URZ], R0 ;  /* 0x00000000050085a7 */ /* 0x000ee4000800007f */
[----:B---3--:R-:W-:Y:S05]  /*91c0*/  @!P0 BRA `(.L_x_183) ;  /* 0xfffffffc00f08947 */ /* 0x008fea000383ffff */
.L_x_178:
[----:B------:R-:W-:Y:S05]  /*91d0*/  BSYNC B0 ;  /* 0x0000000000007941 */ /* 0x000fea0003800000 */
.L_x_177:
[----:B------:R-:W-:Y:S05]  /*91e0*/  EXIT ;  /* 0x000000000000794d */ /* 0x000fea0003800000 */
.L_x_21:
[----:B-1----:R1:W2:Y:S02]  /*91f0*/  SYNCS.PHASECHK.TRANS64.TRYWAIT P1, [R3+URZ], R0 ;  /* 0x00000000030075a7 */ /* 0x0022a4000802017f */
[----:B--2---:R-:W-:Y:S05]  /*9200*/  @!P1 NANOSLEEP.SYNCS 0x989680 ;  /* 0x009896800000995d */ /* 0x004fea0003900000 */
[----:B------:R-:W2:Y:S02]  /*9210*/  @!P1 SYNCS.PHASECHK.TRANS64 P1, [R3+URZ], R0 ;  /* 0x00000000030095a7 */ /* 0x000ea4000802007f */
[----:B--2---:R-:W-:Y:S05]  /*9220*/  @!P1 BRA `(.L_x_21) ;  /* 0xfffffffc00f09947 */ /* 0x004fea000383ffff */
[----:B------:R-:W-:Y:S05]  /*9230*/  BRA `(.L_x_20) ;  /* 0xffffff84006c7947 */ /* 0x000fea000383ffff */
.L_x_26:
[----:B-1----:R1:W2:Y:S02]  /*9240*/  SYNCS.PHASECHK.TRANS64.TRYWAIT P1, [R5+URZ], R4 ;  /* 0x00000004050075a7 */ /* 0x0022a4000802017f */
[----:B--2---:R-:W-:Y:S05]  /*9250*/  @!P1 NANOSLEEP.SYNCS 0x989680 ;  /* 0x009896800000995d */ /* 0x004fea0003900000 */
[----:B------:R-:W2:Y:S02]  /*9260*/  @!P1 SYNCS.PHASECHK.TRANS64 P1, [R5+URZ], R4 ;  /* 0x00000004050095a7 */ /* 0x000ea4000802007f */
[----:B--2---:R-:W-:Y:S05]  /*9270*/  @!P1 BRA `(.L_x_26) ;  /* 0xfffffffc00f09947 */ /* 0x004fea000383ffff */
[----:B------:R-:W-:Y:S05]  /*9280*/  BRA `(.L_x_25) ;  /* 0xffffff8c007c7947 */ /* 0x000fea000383ffff */
.L_x_165:
[----:B------:R-:W-:Y:S01]  /*9290*/  BSSY B1, `(.L_x_184) ;  /* 0x0000006000017945 */ /* 0x000fe20003800000 */
[----:B------:R-:W-:-:S07]  /*92a0*/  IMAD.MOV.U32 R15, RZ, RZ, -0x1 ;  /* 0xffffffffff0f7424 */ /* 0x000fce00078e00ff */
[----:B------:R-:W-:Y:S05]  /*92b0*/  WARPSYNC.COLLECTIVE R15, `(.L_x_185) ;  /* 0x000000000f0c7348 */ /* 0x000fea0003c00000 */
[----:B------:R-:W-:Y:S02]  /*92c0*/  ELECT P6, UR62, PT ;  /* 0x00000000003e782f */ /* 0x000fe400038c0000 */
[----:B------:R-:W-:Y:S01]  /*92d0*/  MOV R14, UR62 ;  /* 0x0000003e000e7c02 */ /* 0x000fe20008000f00 */
[----:B------:R-:W-:Y:S10]  /*92e0*/  ENDCOLLECTIVE ;  /* 0x000000000000791b */ /* 0x000ff40003800000 */
.L_x_185:
[----:B------:R-:W-:Y:S05]  /*92f0*/  BSYNC B1 ;  /* 0x0000000000017941 */ /* 0x000fea0003800000 */
.L_x_184:
[----:B------:R-:W-:Y:S05]  /*9300*/  BRA `(.L_x_186) ;  /* 0xfffffff0000c7947 */ /* 0x000fea000383ffff */
.L_x_168:
[----:B-1----:R1:W2:Y:S02]  /*9310*/  SYNCS.PHASECHK.TRANS64.TRYWAIT P0, [R23+URZ+0x20], R14 ;  /* 0x0000200e170075a7 */ /* 0x0022a4000800017f */
[----:B--2---:R-:W-:Y:S05]  /*9320*/  @!P0 NANOSLEEP.SYNCS 0x989680 ;  /* 0x009896800000895d */ /* 0x004fea0003900000 */
[----:B------:R-:W2:Y:S02]  /*9330*/  @!P0 SYNCS.PHASECHK.TRANS64 P0, [R23+URZ+0x20], R14 ;  /* 0x0000200e170085a7 */ /* 0x000ea4000800007f */
[----:B--2---:R-:W-:Y:S05]  /*9340*/  @!P0 BRA `(.L_x_168) ;  /* 0xfffffffc00f08947 */ /* 0x004fea000383ffff */
[----:B------:R-:W-:Y:S05]  /*9350*/  BRA `(.L_x_187) ;  /* 0xfffffff000447947 */ /* 0x000fea000383ffff */
.L_x_176:
[----:B------:R-:W-:Y:S01]  /*9360*/  BSSY B0, `(.L_x_188) ;  /* 0x0000006000007945 */ /* 0x000fe20003800000 */
[----:B------:R-:W-:-:S07]  /*9370*/  IMAD.MOV.U32 R15, RZ, RZ, -0x1 ;  /* 0xffffffffff0f7424 */ /* 0x000fce00078e00ff */
[----:B------:R-:W-:Y:S05]  /*9380*/  WARPSYNC.COLLECTIVE R15, `(.L_x_189) ;  /* 0x000000000f0c7348 */ /* 0x000fea0003c00000 */
[----:B------:R-:W-:Y:S02]  /*9390*/  ELECT P6, UR62, PT ;  /* 0x00000000003e782f */ /* 0x000fe400038c0000 */
[----:B------:R-:W-:Y:S01]  /*93a0*/  MOV R14, UR62 ;  /* 0x0000003e000e7c02 */ /* 0x000fe20008000f00 */
[----:B------:R-:W-:Y:S10]  /*93b0*/  ENDCOLLECTIVE ;  /* 0x000000000000791b */ /* 0x000ff40003800000 */
.L_x_189:
[----:B------:R-:W-:Y:S05]  /*93c0*/  BSYNC B0 ;  /* 0x0000000000007941 */ /* 0x000fea0003800000 */
.L_x_188:
[----:B------:R-:W-:Y:S05]  /*93d0*/  BRA `(.L_x_190) ;  /* 0xfffffff800d07947 */ /* 0x000fea000383ffff */
.L_x_180:
[----:B0-----:R0:W1:Y:S02]  /*93e0*/  SYNCS.PHASECHK.TRANS64.TRYWAIT P0, [R7+URZ], R2 ;  /* 0x00000002070075a7 */ /* 0x001064000800017f */
[----:B-1----:R-:W-:Y:S05]  /*93f0*/  @!P0 NANOSLEEP.SYNCS 0x989680 ;  /* 0x009896800000895d */ /* 0x002fea0003900000 */
[----:B------:R-:W1:Y:S02]  /*9400*/  @!P0 SYNCS.PHASECHK.TRANS64 P0, [R7+URZ], R2 ;  /* 0x00000002070085a7 */ /* 0x000e64000800007f */
[----:B-1----:R-:W-:Y:S05]  /*9410*/  @!P0 BRA `(.L_x_180) ;  /* 0xfffffffc00f08947 */ /* 0x002fea000383ffff */
[----:B------:R-:W-:Y:S05]  /*9420*/  BRA `(.L_x_191) ;  /* 0xfffffffc00107947 */ /* 0x000fea000383ffff */
.L_x_181:
[----:B0-----:R0:W1:Y:S02]  /*9430*/  SYNCS.PHASECHK.TRANS64.TRYWAIT P0, [R6+URZ], R3 ;  /* 0x00000003060075a7 */ /* 0x001064000800017f */
[----:B-1----:R-:W-:Y:S05]  /*9440*/  @!P0 NANOSLEEP.SYNCS 0x989680 ;  /* 0x009896800000895d */ /* 0x002fea0003900000 */
[----:B------:R-:W1:Y:S02]  /*9450*/  @!P0 SYNCS.PHASECHK.TRANS64 P0, [R6+URZ], R3 ;  /* 0x00000003060085a7 */ /* 0x000e64000800007f */
[----:B-1----:R-:W-:Y:S05]  /*9460*/  @!P0 BRA `(.L_x_181) ;  /* 0xfffffffc00f08947 */ /* 0x002fea000383ffff */
[----:B------:R-:W-:Y:S05]  /*9470*/  BRA `(.L_x_192) ;  /* 0xfffffffc00207947 */ /* 0x000fea000383ffff */
.L_x_182:
[----:B-1----:R1:W2:Y:S02]  /*9480*/  SYNCS.PHASECHK.TRANS64.TRYWAIT P0, [R7+URZ], R4 ;  /* 0x00000004070075a7 */ /* 0x0022a4000800017f */
[----:B--2---:R-:W-:Y:S05]  /*9490*/  @!P0 NANOSLEEP.SYNCS 0x989680 ;  /* 0x009896800000895d */ /* 0x004fea0003900000 */
[----:B------:R-:W2:Y:S02]  /*94a0*/  @!P0 SYNCS.PHASECHK.TRANS64 P0, [R7+URZ], R4 ;  /* 0x00000004070085a7 */ /* 0x000ea4000800007f */
[----:B--2---:R-:W-:Y:S05]  /*94b0*/  @!P0 BRA `(.L_x_182) ;  /* 0xfffffffc00f08947 */ /* 0x004fea000383ffff */
[----:B------:R-:W-:Y:S05]  /*94c0*/  BRA `(.L_x_193) ;  /* 0xfffffffc00287947 */ /* 0x000fea000383ffff */
.L_x_194:
[----:B------:R-:W-:-:S00]  /*94d0*/  BRA `(.L_x_194) ;  /* 0xfffffffc00fc7947 */ /* 0x000fc0000383ffff */
[----:B------:R-:W-:-:S00]  /*94e0*/  NOP ;  /* 0x0000000000007918 */ /* 0x000fc00000000000 */
        /* <DEDUP_REMOVED lines=9> */
.L_x_195:


//--------------------- .nv.global.init           --------------------------
	.section	.nv.global.init,"aw",@progbits
.nv.global.init:
	.type		$str$22,@object
	.size		$str$22,($str$23 - $str$22)
$str$22:
        /*0000*/ 	.byte	0x6b, 0x5f, 0x74, 0x69, 0x6c, 0x65, 0x5f, 0x63, 0x6f, 0x75, 0x6e, 0x74, 0x20, 0x3e, 0x3d, 0x20
        /*0010*/ 	.byte	0x31, 0x00
	.type		$str$23,@object
	.size		$str$23,(__unnamed_1 - $str$23)
$str$23:
        /*0012*/ 	.byte	0x2f, 0x74, 0x6d, 0x70, 0x2f, 0x63, 0x75, 0x74, 0x6c, 0x61, 0x73, 0x73, 0x5f, 0x73, 0x77, 0x65
        /*0022*/ 	.byte	0x65, 0x70, 0x5f, 0x73, 0x72, 0x63, 0x2f, 0x69, 0x6e, 0x63, 0x6c, 0x75, 0x64, 0x65, 0x2f, 0x63
        /*0032*/ 	.byte	0x75, 0x74, 0x6c, 0x61, 0x73, 0x73, 0x2f, 0x67, 0x65, 0x6d, 0x6d, 0x2f, 0x63, 0x6f, 0x6c, 0x6c
        /*0042*/ 	.byte	0x65, 0x63, 0x74, 0x69, 0x76, 0x65, 0x2f, 0x73, 0x6d, 0x39, 0x30, 0x5f, 0x6d, 0x6d, 0x61, 0x5f
        /*0052*/ 	.byte	0x74, 0x6d, 0x61, 0x5f, 0x67, 0x6d, 0x6d, 0x61, 0x5f, 0x73, 0x73, 0x5f, 0x77, 0x61, 0x72, 0x70
        /*0062*/ 	.byte	0x73, 0x70, 0x65, 0x63, 0x69, 0x61, 0x6c, 0x69, 0x7a, 0x65, 0x64, 0x2e, 0x68, 0x70, 0x70, 0x00
	.type		__unnamed_1,@object
	.size		__unnamed_1,(.L_0 - __unnamed_1)
__unnamed_1:
        /*0072*/ 	.byte	0x76, 0x6f, 0x69, 0x64, 0x20, 0x63, 0x75, 0x74, 0x6c, 0x61, 0x73, 0x73, 0x3a, 0x3a, 0x67, 0x65
        /* <DEDUP_REMOVED lines=180> */
        /*0bc2*/ 	.byte	0x74, 0x79, 0x5d, 0x00
.L_0:


//--------------------- .nv.shared._ZN7cutlass13device_kernelINS_4gemm6kernel13GemmUniversalIN4cute5tupleIJiiiiEEENS1_10collective13CollectiveMmaINS1_34MainloopSm90TmaGmmaWarpSpecializedILi4ENS5_IJNS4_1CILi2EEENSA_ILi1EEESC_EEENS1_35KernelTmaWarpSpecializedCooperativeEEENS5_IJNSA_ILi256EEENSA_ILi64EEENSA_ILi128EEEEEENS_6half_tENS5_IJlSC_lEEESK_SL_NS4_8TiledMMAINS4_8MMA_AtomIJNS4_4SM904GMMA25MMA_64x64x16_F32F16F16_SSILNSP_5MajorE0ELSR_0ELNSP_7ScaleInE1ELSS_1EEEEEENS4_6LayoutISD_NS5_IJSC_NSA_ILi0EEESW_EEEEENS5_IJNS4_10UnderscoreESZ_SZ_EEEEENS4_13SM90_TMA_LOADENS4_14ComposedLayoutINS4_7SwizzleILi3ELi4ELi3EEENS4_18smem_ptr_flag_bitsILi16EEENSV_INS5_IJNSA_ILi8EEESH_EEENS5_IJSH_SC_EEEEEEEvNS4_8identityENS4_23SM90_TMA_LOAD_MULTICASTES1C_vS1D_EENS_8epilogue10collective6detail29Sm90TmaWarpSpecializedAdapterINS1H_15DefaultEpilogueISK_SL_SL_NS1G_6thread17LinearCombinationISK_Li1EffLNS1L_9ScaleType4KindE0ELNS_15FloatRoundStyleE2ESK_EENS1_15EpilogueDefaultEEEEEvvEEEEvNT_6ParamsE --------------------------
	.section	.nv.shared._ZN7cutlass13device_kernelINS_4gemm6kernel13GemmUniversalIN4cute5tupleIJiiiiEEENS1_10collective13CollectiveMmaINS1_34MainloopSm90TmaGmmaWarpSpecializedILi4ENS5_IJNS4_1CILi2EEENSA_ILi1EEESC_EEENS1_35KernelTmaWarpSpecializedCooperativeEEENS5_IJNSA_ILi256EEENSA_ILi64EEENSA_ILi128EEEEEENS_6half_tENS5_IJlSC_lEEESK_SL_NS4_8TiledMMAINS4_8MMA_AtomIJNS4_4SM904GMMA25MMA_64x64x16_F32F16F16_SSILNSP_5MajorE0ELSR_0ELNSP_7ScaleInE1ELSS_1EEEEEENS4_6LayoutISD_NS5_IJSC_NSA_ILi0EEESW_EEEEENS5_IJNS4_10UnderscoreESZ_SZ_EEEEENS4_13SM90_TMA_LOADENS4_14ComposedLayoutINS4_7SwizzleILi3ELi4ELi3EEENS4_18smem_ptr_flag_bitsILi16EEENSV_INS5_IJNSA_ILi8EEESH_EEENS5_IJSH_SC_EEEEEEEvNS4_8identityENS4_23SM90_TMA_LOAD_MULTICASTES1C_vS1D_EENS_8epilogue10collective6detail29Sm90TmaWarpSpecializedAdapterINS1H_15DefaultEpilogueISK_SL_SL_NS1G_6thread17LinearCombinationISK_Li1EffLNS1L_9ScaleType4KindE0ELNS_15FloatRoundStyleE2ESK_EENS1_15EpilogueDefaultEEEEEvvEEEEvNT_6ParamsE,"aw",@nobits
	.sectionflags	@""
	.align	16
	.zero		1024


//--------------------- .nv.shared.reserved.0     --------------------------
	.section	.nv.shared.reserved.0,"aw",@nobits
	.weak		__nv_reservedSMEM_offset_0_alias
	.size		__nv_reservedSMEM_offset_0_alias, 0, 0
	.other		__nv_reservedSMEM_offset_0_alias,@"STO_CUDA_RESERVED_SHARED STV_DEFAULT"
__nv_reservedSMEM_offset_0_alias:
	.zero		0


//--------------------- .nv.global                --------------------------
	.section	.nv.global,"aw",@nobits
.nv.global:
	.type		_ZN39_INTERNAL_7a793e23_4_k_cu_0a1754a3_39134cute1_E,@object
	.size		_ZN39_INTERNAL_7a793e23_4_k_cu_0a1754a3_39134cute1_E,(_ZN39_INTERNAL_7a793e23_4_k_cu_0a1754a3_39134cuda3std3__45__cpo6cbeginE - _ZN39_INTERNAL_7a793e23_4_k_cu_0a1754a3_39134cute1_E)
_ZN39_INTERNAL_7a793e23_4_k_cu_0a1754a3_39134cute1_E:
	.zero		1
	.type		_ZN39_INTERNAL_7a793e23_4_k_cu_0a1754a3_39134cuda3std3__45__cpo6cbeginE,@object
	.size		_ZN39_INTERNAL_7a793e23_4_k_cu_0a1754a3_39134cuda3std3__45__cpo6cbeginE,(_ZN39_INTERNAL_7a793e23_4_k_cu_0a1754a3_39134cuda3std3__48in_placeE - _ZN39_INTERNAL_7a793e23_4_k_cu_0a1754a3_39134cuda3std3__45__cpo6cbeginE)
_ZN39_INTERNAL_7a793e23_4_k_cu_0a1754a3_39134cuda3std3__45__cpo6cbeginE:
	.zero		1
	.type		_ZN39_INTERNAL_7a793e23_4_k_cu_0a1754a3_39134cuda3std3__48in_placeE,@object
	.size		_ZN39_INTERNAL_7a793e23_4_k_cu_0a1754a3_39134cuda3std3__48in_placeE,(_ZN39_INTERNAL_7a793e23_4_k_cu_0a1754a3_39134cuda3std6ranges3__45__cpo9iter_moveE - _ZN39_INTERNAL_7a793e23_4_k_cu_0a1754a3_39134cuda3std3__48in_placeE)
_ZN39_INTERNAL_7a793e23_4_k_cu_0a1754a3_39134cuda3std3__48in_placeE:
	.zero		1
	.type		_ZN39_INTERNAL_7a793e23_4_k_cu_0a1754a3_39134cuda3std6ranges3__45__cpo9iter_moveE,@object
	.size		_ZN39_INTERNAL_7a793e23_4_k_cu_0a1754a3_39134cuda3std6ranges3__45__cpo9iter_moveE,(_ZN39_INTERNAL_7a793e23_4_k_cu_0a1754a3_39134cuda3std3__45__cpo5beginE - _ZN39_INTERNAL_7a793e23_4_k_cu_0a1754a3_39134cuda3std6ranges3__45__cpo9iter_moveE)
_ZN39_INTERNAL_7a793e23_4_k_cu_0a1754a3_39134cuda3std6ranges3__45__cpo9iter_moveE:
	.zero		1
	.type		_ZN39_INTERNAL_7a793e23_4_k_cu_0a1754a3_39134cuda3std3__45__cpo5beginE,@object
	.size		_ZN39_INTERNAL_7a793e23_4_k_cu_0a1754a3_39134cuda3std3__45__cpo5beginE,(_ZN39_INTERNAL_7a793e23_4_k_cu_0a1754a3_39134cuda3std3__441_GLOBAL__N__7a793e23_4_k_cu_0a1754a3_39136ignoreE - _ZN39_INTERNAL_7a793e23_4_k_cu_0a1754a3_39134cuda3std3__45__cpo5beginE)
_ZN39_INTERNAL_7a793e23_4_k_cu_0a1754a3_39134cuda3std3__45__cpo5beginE:
	.zero		1
	.type		_ZN39_INTERNAL_7a793e23_4_k_cu_0a1754a3_39134cuda3std3__441_GLOBAL__N__7a793e23_4_k_cu_0a1754a3_39136ignoreE,@object
	.size		_ZN39_INTERNAL_7a793e23_4_k_cu_0a1754a3_39134cuda3std3__441_GLOBAL__N__7a793e23_4_k_cu_0a1754a3_39136ignoreE,(_ZN39_INTERNAL_7a793e23_4_k_cu_0a1754a3_39134cute7productE - _ZN39_INTERNAL_7a793e23_4_k_cu_0a1754a3_39134cuda3std3__441_GLOBAL__N__7a793e23_4_k_cu_0a1754a3_39136ignoreE)
_ZN39_INTERNAL_7a793e23_4_k_cu_0a1754a3_39134cuda3std3__441_GLOBAL__N__7a793e23_4_k_cu_0a1754a3_39136ignoreE:
	.zero		1
	.type		_ZN39_INTERNAL_7a793e23_4_k_cu_0a1754a3_39134cute7productE,@object
	.size		_ZN39_INTERNAL_7a793e23_4_k_cu_0a1754a3_39134cute7productE,(_ZN39_INTERNAL_7a793e23_4_k_cu_0a1754a3_39134cuda3std3__45__cpo3endE - _ZN39_INTERNAL_7a793e23_4_k_cu_0a1754a3_39134cute7productE)
_ZN39_INTERNAL_7a793e23_4_k_cu_0a1754a3_39134cute7productE:
	.zero		1
	.type		_ZN39_INTERNAL_7a793e23_4_k_cu_0a1754a3_39134cuda3std3__45__cpo3endE,@object
	.size		_ZN39_INTERNAL_7a793e23_4_k_cu_0a1754a3_39134cuda3std3__45__cpo3endE,(_ZN39_INTERNAL_7a793e23_4_k_cu_0a1754a3_39134cuda3std3__419piecewise_constructE - _ZN39_INTERNAL_7a793e23_4_k_cu_0a1754a3_39134cuda3std3__45__cpo3endE)
_ZN39_INTERNAL_7a793e23_4_k_cu_0a1754a3_39134cuda3std3__45__cpo3endE:
	.zero		1
	.type		_ZN39_INTERNAL_7a793e23_4_k_cu_0a1754a3_39134cuda3std3__419piecewise_constructE,@object
	.size		_ZN39_INTERNAL_7a793e23_4_k_cu_0a1754a3_39134cuda3std3__419piecewise_constructE,(_ZN39_INTERNAL_7a793e23_4_k_cu_0a1754a3_39134cuda3std3__45__cpo4cendE - _ZN39_INTERNAL_7a793e23_4_k_cu_0a1754a3_39134cuda3std3__419piecewise_constructE)
_ZN39_INTERNAL_7a793e23_4_k_cu_0a1754a3_39134cuda3std3__419piecewise_constructE:
	.zero		1
	.type		_ZN39_INTERNAL_7a793e23_4_k_cu_0a1754a3_39134cuda3std3__45__cpo4cendE,@object
	.size		_ZN39_INTERNAL_7a793e23_4_k_cu_0a1754a3_39134cuda3std3__45__cpo4cendE,(_ZN39_INTERNAL_7a793e23_4_k_cu_0a1754a3_39134cuda3std6ranges3__45__cpo4swapE - _ZN39_INTERNAL_7a793e23_4_k_cu_0a1754a3_39134cuda3std3__45__cpo4cendE)
_ZN39_INTERNAL_7a793e23_4_k_cu_0a1754a3_39134cuda3std3__45__cpo4cendE:
	.zero		1
	.type		_ZN39_INTERNAL_7a793e23_4_k_cu_0a1754a3_39134cuda3std6ranges3__45__cpo4swapE,@object
	.size		_ZN39_INTERNAL_7a793e23_4_k_cu_0a1754a3_39134cuda3std6ranges3__45__cpo4swapE,(.L_8 - _ZN39_INTERNAL_7a793e23_4_k_cu_0a1754a3_39134cuda3std6ranges3__45__cpo4swapE)
_ZN39_INTERNAL_7a793e23_4_k_cu_0a1754a3_39134cuda3std6ranges3__45__cpo4swapE:
	.zero		1
.L_8:


//--------------------- .nv.constant0._ZN7cutlass13device_kernelINS_4gemm6kernel13GemmUniversalIN4cute5tupleIJiiiiEEENS1_10collective13CollectiveMmaINS1_34MainloopSm90TmaGmmaWarpSpecializedILi4ENS5_IJNS4_1CILi2EEENSA_ILi1EEESC_EEENS1_35KernelTmaWarpSpecializedCooperativeEEENS5_IJNSA_ILi256EEENSA_ILi64EEENSA_ILi128EEEEEENS_6half_tENS5_IJlSC_lEEESK_SL_NS4_8TiledMMAINS4_8MMA_AtomIJNS4_4SM904GMMA25MMA_64x64x16_F32F16F16_SSILNSP_5MajorE0ELSR_0ELNSP_7ScaleInE1ELSS_1EEEEEENS4_6LayoutISD_NS5_IJSC_NSA_ILi0EEESW_EEEEENS5_IJNS4_10UnderscoreESZ_SZ_EEEEENS4_13SM90_TMA_LOADENS4_14ComposedLayoutINS4_7SwizzleILi3ELi4ELi3EEENS4_18smem_ptr_flag_bitsILi16EEENSV_INS5_IJNSA_ILi8EEESH_EEENS5_IJSH_SC_EEEEEEEvNS4_8identityENS4_23SM90_TMA_LOAD_MULTICASTES1C_vS1D_EENS_8epilogue10collective6detail29Sm90TmaWarpSpecializedAdapterINS1H_15DefaultEpilogueISK_SL_SL_NS1G_6thread17LinearCombinationISK_Li1EffLNS1L_9ScaleType4KindE0ELNS_15FloatRoundStyleE2ESK_EENS1_15EpilogueDefaultEEEEEvvEEEEvNT_6ParamsE --------------------------
	.section	.nv.constant0._ZN7cutlass13device_kernelINS_4gemm6kernel13GemmUniversalIN4cute5tupleIJiiiiEEENS1_10collective13CollectiveMmaINS1_34MainloopSm90TmaGmmaWarpSpecializedILi4ENS5_IJNS4_1CILi2EEENSA_ILi1EEESC_EEENS1_35KernelTmaWarpSpecializedCooperativeEEENS5_IJNSA_ILi256EEENSA_ILi64EEENSA_ILi128EEEEEENS_6half_tENS5_IJlSC_lEEESK_SL_NS4_8TiledMMAINS4_8MMA_AtomIJNS4_4SM904GMMA25MMA_64x64x16_F32F16F16_SSILNSP_5MajorE0ELSR_0ELNSP_7ScaleInE1ELSS_1EEEEEENS4_6LayoutISD_NS5_IJSC_NSA_ILi0EEESW_EEEEENS5_IJNS4_10UnderscoreESZ_SZ_EEEEENS4_13SM90_TMA_LOADENS4_14ComposedLayoutINS4_7SwizzleILi3ELi4ELi3EEENS4_18smem_ptr_flag_bitsILi16EEENSV_INS5_IJNSA_ILi8EEESH_EEENS5_IJSH_SC_EEEEEEEvNS4_8identityENS4_23SM90_TMA_LOAD_MULTICASTES1C_vS1D_EENS_8epilogue10collective6detail29Sm90TmaWarpSpecializedAdapterINS1H_15DefaultEpilogueISK_SL_SL_NS1G_6thread17LinearCombinationISK_Li1EffLNS1L_9ScaleType4KindE0ELNS_15FloatRoundStyleE2ESK_EENS1_15EpilogueDefaultEEEEEvvEEEEvNT_6ParamsE,"a",@progbits
	.sectionflags	@""
	.align	4
.nv.constant0._ZN7cutlass13device_kernelINS_4gemm6kernel13GemmUniversalIN4cute5tupleIJiiiiEEENS1_10collective13CollectiveMmaINS1_34MainloopSm90TmaGmmaWarpSpecializedILi4ENS5_IJNS4_1CILi2EEENSA_ILi1EEESC_EEENS1_35KernelTmaWarpSpecializedCooperativeEEENS5_IJNSA_ILi256EEENSA_ILi64EEENSA_ILi128EEEEEENS_6half_tENS5_IJlSC_lEEESK_SL_NS4_8TiledMMAINS4_8MMA_AtomIJNS4_4SM904GMMA25MMA_64x64x16_F32F16F16_SSILNSP_5MajorE0ELSR_0ELNSP_7ScaleInE1ELSS_1EEEEEENS4_6LayoutISD_NS5_IJSC_NSA_ILi0EEESW_EEEEENS5_IJNS4_10UnderscoreESZ_SZ_EEEEENS4_13SM90_TMA_LOADENS4_14ComposedLayoutINS4_7SwizzleILi3ELi4ELi3EEENS4_18smem_ptr_flag_bitsILi16EEENSV_INS5_IJNSA_ILi8EEESH_EEENS5_IJSH_SC_EEEEEEEvNS4_8identityENS4_23SM90_TMA_LOAD_MULTICASTES1C_vS1D_EENS_8epilogue10collective6detail29Sm90TmaWarpSpecializedAdapterINS1H_15DefaultEpilogueISK_SL_SL_NS1G_6thread17LinearCombinationISK_Li1EffLNS1L_9ScaleType4KindE0ELNS_15FloatRoundStyleE2ESK_EENS1_15EpilogueDefaultEEEEEvvEEEEvNT_6ParamsE:
	.zero		1664


//--------------------- SYMBOLS --------------------------

	.type		.nv.reservedSmem.offset0,@object
	.size		.nv.reservedSmem.offset0,0x4
	.type		__assertfail,@function
